	.target	sm_90a

	.elftype	@"ET_EXEC"


//--------------------- .note.nv.tkinfo           --------------------------
	.section	.note.nv.tkinfo,"",@"SHT_NOTE"
	.sectionflags	@"SHF_NOTE_NV_TKINFO"
	.tkinfo
        /*0018*/ 	.word	0x00000002
        /*0030*/ 	.string	""
        /*0030*/ 	.string	"ptxas"
        /*0030*/ 	.string	"Cuda compilation tools, release 13.0, V13.0.88"
        /*0030*/ 	.string	"Build cuda_13.0.r13.0/compiler.36424714_0"
        /*0030*/ 	.string	"-arch sm_90a -m 64 "



//--------------------- .note.nv.cuinfo           --------------------------
	.section	.note.nv.cuinfo,"",@"SHT_NOTE"
	.sectionflags	@"SHF_NOTE_NV_CUINFO"
        /*0018*/ 	.short	0x0002
        /*001a*/ 	.short	0x005a
        /*001c*/ 	.short	0x0082
	.zero		2


//--------------------- .nv.info                  --------------------------
	.section	.nv.info,"",@"SHT_CUDA_INFO"
	.align	4


	//----- nvinfo : EIATTR_REGCOUNT
	.align		4
        /*0000*/ 	.byte	0x04, 0x2f
        /*0002*/ 	.short	(.L_15 - .L_14)
	.align		4
.L_14:
        /*0004*/ 	.word	index@(_ZN7cutlass13device_kernelINS_4gemm6kernel13GemmUniversalIN4cute5tupleIJiiiiEEENS1_10collective13CollectiveMmaINS1_34MainloopSm90TmaGmmaWarpSpecializedILi4ENS5_IJNS4_1CILi2EEESB_NSA_ILi1EEEEEENS1_35KernelTmaWarpSpecializedCooperativeEEENS5_IJNSA_ILi256EEENSA_ILi64EEENSA_ILi32EEEEEEaNS5_IJlSC_lEEEaSK_NS4_8TiledMMAINS4_8MMA_AtomIJNS4_4SM904GMMA26MMA_64x64x32_S32S8S8_SS_TNEEEENS4_6LayoutINS5_IJSB_SC_SC_EEENS5_IJSC_NSA_ILi0EEEST_EEEEENS5_IJNS4_10UnderscoreESW_SW_EEEEENS4_23SM90_TMA_LOAD_MULTICASTENS4_14ComposedLayoutINS4_7SwizzleILi1ELi4ELi3EEENS4_18smem_ptr_flag_bitsILi8EEENSR_INS5_IJNSA_ILi8EEESI_EEENS5_IJSI_SC_EEEEEEEvNS4_8identityESZ_S19_vS1A_EENS_8epilogue10collective6detail29Sm90TmaWarpSpecializedAdapterINS1D_15DefaultEpilogueIaSK_SK_NS1C_6thread17LinearCombinationIaLi1EiiLNS1H_9ScaleType4KindE0ELNS_15FloatRoundStyleE2EaEENS1_15EpilogueDefaultEEEEEvvEEEEvNT_6ParamsE)
        /*0008*/ 	.word	0x000000a8


	//----- nvinfo : EIATTR_FRAME_SIZE
	.align		4
.L_15:
        /*000c*/ 	.byte	0x04, 0x11
        /*000e*/ 	.short	(.L_17 - .L_16)
	.align		4
.L_16:
        /*0010*/ 	.word	index@(_ZN7cutlass13device_kernelINS_4gemm6kernel13GemmUniversalIN4cute5tupleIJiiiiEEENS1_10collective13CollectiveMmaINS1_34MainloopSm90TmaGmmaWarpSpecializedILi4ENS5_IJNS4_1CILi2EEESB_NSA_ILi1EEEEEENS1_35KernelTmaWarpSpecializedCooperativeEEENS5_IJNSA_ILi256EEENSA_ILi64EEENSA_ILi32EEEEEEaNS5_IJlSC_lEEEaSK_NS4_8TiledMMAINS4_8MMA_AtomIJNS4_4SM904GMMA26MMA_64x64x32_S32S8S8_SS_TNEEEENS4_6LayoutINS5_IJSB_SC_SC_EEENS5_IJSC_NSA_ILi0EEEST_EEEEENS5_IJNS4_10UnderscoreESW_SW_EEEEENS4_23SM90_TMA_LOAD_MULTICASTENS4_14ComposedLayoutINS4_7SwizzleILi1ELi4ELi3EEENS4_18smem_ptr_flag_bitsILi8EEENSR_INS5_IJNSA_ILi8EEESI_EEENS5_IJSI_SC_EEEEEEEvNS4_8identityESZ_S19_vS1A_EENS_8epilogue10collective6detail29Sm90TmaWarpSpecializedAdapterINS1D_15DefaultEpilogueIaSK_SK_NS1C_6thread17LinearCombinationIaLi1EiiLNS1H_9ScaleType4KindE0ELNS_15FloatRoundStyleE2EaEENS1_15EpilogueDefaultEEEEEvvEEEEvNT_6ParamsE)
        /*0014*/ 	.word	0x00000000


	//----- nvinfo : EIATTR_MIN_STACK_SIZE
	.align		4
.L_17:
        /*0018*/ 	.byte	0x04, 0x12
        /*001a*/ 	.short	(.L_19 - .L_18)
	.align		4
.L_18:
        /*001c*/ 	.word	index@(_ZN7cutlass13device_kernelINS_4gemm6kernel13GemmUniversalIN4cute5tupleIJiiiiEEENS1_10collective13CollectiveMmaINS1_34MainloopSm90TmaGmmaWarpSpecializedILi4ENS5_IJNS4_1CILi2EEESB_NSA_ILi1EEEEEENS1_35KernelTmaWarpSpecializedCooperativeEEENS5_IJNSA_ILi256EEENSA_ILi64EEENSA_ILi32EEEEEEaNS5_IJlSC_lEEEaSK_NS4_8TiledMMAINS4_8MMA_AtomIJNS4_4SM904GMMA26MMA_64x64x32_S32S8S8_SS_TNEEEENS4_6LayoutINS5_IJSB_SC_SC_EEENS5_IJSC_NSA_ILi0EEEST_EEEEENS5_IJNS4_10UnderscoreESW_SW_EEEEENS4_23SM90_TMA_LOAD_MULTICASTENS4_14ComposedLayoutINS4_7SwizzleILi1ELi4ELi3EEENS4_18smem_ptr_flag_bitsILi8EEENSR_INS5_IJNSA_ILi8EEESI_EEENS5_IJSI_SC_EEEEEEEvNS4_8identityESZ_S19_vS1A_EENS_8epilogue10collective6detail29Sm90TmaWarpSpecializedAdapterINS1D_15DefaultEpilogueIaSK_SK_NS1C_6thread17LinearCombinationIaLi1EiiLNS1H_9ScaleType4KindE0ELNS_15FloatRoundStyleE2EaEENS1_15EpilogueDefaultEEEEEvvEEEEvNT_6ParamsE)
        /*0020*/ 	.word	0x00000000
.L_19:


//--------------------- .nv.compat                --------------------------
	.section	.nv.compat,"",@"SHT_CUDA_COMPAT_INFO"
	.align	4
        /*0000*/ 	.byte	0x02, 0x09, 0x01, 0x00, 0x02, 0x02, 0x04, 0x00, 0x02, 0x05, 0x05, 0x00, 0x03, 0x07, 0x01, 0x01
        /*0010*/ 	.byte	0x02, 0x03, 0x01, 0x00, 0x02, 0x06, 0x01, 0x00, 0x04, 0x0b, 0x08, 0x00, 0x00, 0x00, 0x00, 0x00
        /*0020*/ 	.byte	0x00, 0x00, 0x00, 0x00


//--------------------- .nv.info._ZN7cutlass13device_kernelINS_4gemm6kernel13GemmUniversalIN4cute5tupleIJiiiiEEENS1_10collective13CollectiveMmaINS1_34MainloopSm90TmaGmmaWarpSpecializedILi4ENS5_IJNS4_1CILi2EEESB_NSA_ILi1EEEEEENS1_35KernelTmaWarpSpecializedCooperativeEEENS5_IJNSA_ILi256EEENSA_ILi64EEENSA_ILi32EEEEEEaNS5_IJlSC_lEEEaSK_NS4_8TiledMMAINS4_8MMA_AtomIJNS4_4SM904GMMA26MMA_64x64x32_S32S8S8_SS_TNEEEENS4_6LayoutINS5_IJSB_SC_SC_EEENS5_IJSC_NSA_ILi0EEEST_EEEEENS5_IJNS4_10UnderscoreESW_SW_EEEEENS4_23SM90_TMA_LOAD_MULTICASTENS4_14ComposedLayoutINS4_7SwizzleILi1ELi4ELi3EEENS4_18smem_ptr_flag_bitsILi8EEENSR_INS5_IJNSA_ILi8EEESI_EEENS5_IJSI_SC_EEEEEEEvNS4_8identityESZ_S19_vS1A_EENS_8epilogue10collective6detail29Sm90TmaWarpSpecializedAdapterINS1D_15DefaultEpilogueIaSK_SK_NS1C_6thread17LinearCombinationIaLi1EiiLNS1H_9ScaleType4KindE0ELNS_15FloatRoundStyleE2EaEENS1_15EpilogueDefaultEEEEEvvEEEEvNT_6ParamsE --------------------------
	.section	.nv.info._ZN7cutlass13device_kernelINS_4gemm6kernel13GemmUniversalIN4cute5tupleIJiiiiEEENS1_10collective13CollectiveMmaINS1_34MainloopSm90TmaGmmaWarpSpecializedILi4ENS5_IJNS4_1CILi2EEESB_NSA_ILi1EEEEEENS1_35KernelTmaWarpSpecializedCooperativeEEENS5_IJNSA_ILi256EEENSA_ILi64EEENSA_ILi32EEEEEEaNS5_IJlSC_lEEEaSK_NS4_8TiledMMAINS4_8MMA_AtomIJNS4_4SM904GMMA26MMA_64x64x32_S32S8S8_SS_TNEEEENS4_6LayoutINS5_IJSB_SC_SC_EEENS5_IJSC_NSA_ILi0EEEST_EEEEENS5_IJNS4_10UnderscoreESW_SW_EEEEENS4_23SM90_TMA_LOAD_MULTICASTENS4_14ComposedLayoutINS4_7SwizzleILi1ELi4ELi3EEENS4_18smem_ptr_flag_bitsILi8EEENSR_INS5_IJNSA_ILi8EEESI_EEENS5_IJSI_SC_EEEEEEEvNS4_8identityESZ_S19_vS1A_EENS_8epilogue10collective6detail29Sm90TmaWarpSpecializedAdapterINS1D_15DefaultEpilogueIaSK_SK_NS1C_6thread17LinearCombinationIaLi1EiiLNS1H_9ScaleType4KindE0ELNS_15FloatRoundStyleE2EaEENS1_15EpilogueDefaultEEEEEvvEEEEvNT_6ParamsE,"",@"SHT_CUDA_INFO"
	.sectionflags	@""
	.align	4


	//----- nvinfo : EIATTR_CUDA_API_VERSION
	.align		4
        /*0000*/ 	.byte	0x04, 0x37
        /*0002*/ 	.short	(.L_21 - .L_20)
.L_20:
        /*0004*/ 	.word	0x00000082


	//----- nvinfo : EIATTR_KPARAM_INFO
	.align		4
.L_21:
        /*0008*/ 	.byte	0x04, 0x17
        /*000a*/ 	.short	(.L_23 - .L_22)
.L_22:
        /*000c*/ 	.word	0x00000000
        /*0010*/ 	.short	0x0000
        /*0012*/ 	.short	0x0070
        /*0014*/ 	.byte	0x00, 0xf0, 0x01, 0x10


	//----- nvinfo : EIATTR_SPARSE_MMA_MASK
	.align		4
.L_23:
        /*0018*/ 	.byte	0x03, 0x50
        /*001a*/ 	.short	0x0000


	//----- nvinfo : EIATTR_MAXREG_COUNT
	.align		4
        /*001c*/ 	.byte	0x03, 0x1b
        /*001e*/ 	.short	0x00a8


	//----- nvinfo : EIATTR_NUM_BARRIERS
	.align		4
        /*0020*/ 	.byte	0x02, 0x4c
        /*0022*/ 	.byte	0x01
	.zero		1


	//----- nvinfo : EIATTR_EXTERNS
	.align		4
        /*0024*/ 	.byte	0x04, 0x0f
        /*0026*/ 	.short	(.L_25 - .L_24)


	//   ....[0]....
	.align		4
.L_24:
        /*0028*/ 	.word	index@(__assertfail)


	//----- nvinfo : EIATTR_MERCURY_ISA_VERSION
	.align		4
.L_25:
        /*002c*/ 	.byte	0x03, 0x5f
        /*002e*/ 	.short	0x0101


	//----- nvinfo : EIATTR_INT_WARP_WIDE_INSTR_OFFSETS
	.align		4
        /*0030*/ 	.byte	0x04, 0x31
        /*0032*/ 	.short	(.L_27 - .L_26)


	//   ....[0]....
.L_26:
        /*0034*/ 	.word	0x00000480


	//   ....[1]....
        /*0038*/ 	.word	0x000004b0


	//   ....[2]....
        /*003c*/ 	.word	0x00000670


	//   ....[3]....
        /*0040*/ 	.word	0x00001aa0


	//----- nvinfo : EIATTR_COOP_GROUP_MASK_REGIDS
	.align		4
.L_27:
        /*0044*/ 	.byte	0x04, 0x29
        /*0046*/ 	.short	(.L_29 - .L_28)


	//   ....[0]....
.L_28:
        /*0048*/ 	.word	0xffffffff


	//   ....[1]....
        /*004c*/ 	.word	0xffffffff


	//   ....[2]....
        /*0050*/ 	.word	0xffffffff


	//   ....[3]....
        /*0054*/ 	.word	0xffffffff


	//   ....[4]....
        /*0058*/ 	.word	0xffffffff


	//   ....[5]....
        /*005c*/ 	.word	0xffffffff


	//----- nvinfo : EIATTR_COOP_GROUP_INSTR_OFFSETS
	.align		4
.L_29:
        /*0060*/ 	.byte	0x04, 0x28
        /*0062*/ 	.short	(.L_31 - .L_30)


	//   ....[0]....
.L_30:
        /*0064*/ 	.word	0x00000060


	//   ....[1]....
        /*0068*/ 	.word	0x00000070


	//   ....[2]....
        /*006c*/ 	.word	0x00000130


	//   ....[3]....
        /*0070*/ 	.word	0x000002d0


	//   ....[4]....
        /*0074*/ 	.word	0x000007f0


	//   ....[5]....
        /*0078*/ 	.word	0x00001220


	//----- nvinfo : EIATTR_REG_RECONFIG
	.align		4
.L_31:
        /*007c*/ 	.byte	0x01, 0x54
	.zero		2


	//----- nvinfo : EIATTR_SYSCALL_OFFSETS
	.align		4
        /*0080*/ 	.byte	0x04, 0x46
        /*0082*/ 	.short	(.L_33 - .L_32)


	//   ....[0]....
.L_32:
        /*0084*/ 	.word	0x000013f0


	//----- nvinfo : EIATTR_MBARRIER_INSTR_OFFSETS
	.align		4
.L_33:
        /*0088*/ 	.byte	0x04, 0x39
        /*008a*/ 	.short	(.L_35 - .L_34)


	//   ....[0]....
.L_34:
        /*008c*/ 	.word	0x00000230
        /*0090*/ 	.word	0x000000ff
        /*0094*/ 	.word	0x00000000
        /*0098*/ 	.short	0x0100
        /*009a*/ 	.byte	0x08
	.zero		1


	//   ....[1]....
        /*009c*/ 	.word	0x00000240
        /*00a0*/ 	.word	0x000000ff
        /*00a4*/ 	.word	0x00000020
        /*00a8*/ 	.short	0x0100
        /*00aa*/ 	.byte	0x08
	.zero		1


	//   ....[2]....
        /*00ac*/ 	.word	0x00000250
        /*00b0*/ 	.word	0x000000ff
        /*00b4*/ 	.word	0x00000008
        /*00b8*/ 	.short	0x0100
        /*00ba*/ 	.byte	0x08
	.zero		1


	//   ....[3]....
        /*00bc*/ 	.word	0x00000260
        /*00c0*/ 	.word	0x000000ff
        /*00c4*/ 	.word	0x00000028
        /*00c8*/ 	.short	0x0100
        /*00ca*/ 	.byte	0x08
	.zero		1


	//   ....[4]....
        /*00cc*/ 	.word	0x00000270
        /*00d0*/ 	.word	0x000000ff
        /*00d4*/ 	.word	0x00000010
        /*00d8*/ 	.short	0x0100
        /*00da*/ 	.byte	0x08
	.zero		1


	//   ....[5]....
        /*00dc*/ 	.word	0x00000280
        /*00e0*/ 	.word	0x000000ff
        /*00e4*/ 	.word	0x00000030
        /*00e8*/ 	.short	0x0100
        /*00ea*/ 	.byte	0x08
	.zero		1


	//   ....[6]....
        /*00ec*/ 	.word	0x00000290
        /*00f0*/ 	.word	0x000000ff
        /*00f4*/ 	.word	0x00000018
        /*00f8*/ 	.short	0x0100
        /*00fa*/ 	.byte	0x08
	.zero		1


	//   ....[7]....
        /*00fc*/ 	.word	0x000002a0
        /*0100*/ 	.word	0x000000ff
        /*0104*/ 	.word	0x00000038
        /*0108*/ 	.short	0x0100
        /*010a*/ 	.byte	0x08
	.zero		1


	//   ....[8]....
        /*010c*/ 	.word	0x000006f0
        /*0110*/ 	.word	0x000000ff
        /*0114*/ 	.word	0x00000050
        /*0118*/ 	.short	0x0100
        /*011a*/ 	.byte	0x06
	.zero		1


	//   ....[9]....
        /*011c*/ 	.word	0x00000780
        /*0120*/ 	.word	0x000000ff
        /*0124*/ 	.word	0x00000058
        /*0128*/ 	.short	0x0100
        /*012a*/ 	.byte	0x06
	.zero		1


	//   ....[10]....
        /*012c*/ 	.word	0x000014c0
        /*0130*/ 	.word	0x00000003
        /*0134*/ 	.word	0x00000000
        /*0138*/ 	.short	0x010a
        /*013a*/ 	.byte	0x3f
	.zero		1


	//   ....[11]....
        /*013c*/ 	.word	0x00001500
        /*0140*/ 	.word	0x00000003
        /*0144*/ 	.word	0x00000000
        /*0148*/ 	.short	0x010a
        /*014a*/ 	.byte	0x3f
	.zero		1


	//   ....[12]....
        /*014c*/ 	.word	0x000017b0
        /*0150*/ 	.word	0x00000005
        /*0154*/ 	.word	0x00000000
        /*0158*/ 	.short	0x010a
        /*015a*/ 	.byte	0x3f
	.zero		1


	//   ....[13]....
        /*015c*/ 	.word	0x000017f0
        /*0160*/ 	.word	0x00000005
        /*0164*/ 	.word	0x00000000
        /*0168*/ 	.short	0x010a
        /*016a*/ 	.byte	0x3f
	.zero		1


	//   ....[14]....
        /*016c*/ 	.word	0x00001940
        /*0170*/ 	.word	0x00000005
        /*0174*/ 	.word	0x00000000
        /*0178*/ 	.short	0x0101
        /*017a*/ 	.byte	0x3f
	.zero		1


	//   ....[15]....
        /*017c*/ 	.word	0x00001b20
        /*0180*/ 	.word	0x00000003
        /*0184*/ 	.word	0x00000000
        /*0188*/ 	.short	0x0101
        /*018a*/ 	.byte	0x3f
	.zero		1


	//   ....[16]....
        /*018c*/ 	.word	0x00006280
        /*0190*/ 	.word	0x00000016
        /*0194*/ 	.word	0x00000020
        /*0198*/ 	.short	0x010a
        /*019a*/ 	.byte	0x3f
	.zero		1


	//   ....[17]....
        /*019c*/ 	.word	0x00006630
        /*01a0*/ 	.word	0x00000004
        /*01a4*/ 	.word	0x00000058
        /*01a8*/ 	.short	0x0101
        /*01aa*/ 	.byte	0x3f
	.zero		1


	//   ....[18]....
        /*01ac*/ 	.word	0x00006d40
        /*01b0*/ 	.word	0x00000005
        /*01b4*/ 	.word	0x00000000
        /*01b8*/ 	.short	0x010a
        /*01ba*/ 	.byte	0x3f
	.zero		1


	//   ....[19]....
        /*01bc*/ 	.word	0x00006dc0
        /*01c0*/ 	.word	0x00000007
        /*01c4*/ 	.word	0x00000000
        /*01c8*/ 	.short	0x010a
        /*01ca*/ 	.byte	0x3f
	.zero		1


	//   ....[20]....
        /*01cc*/ 	.word	0x00006e50
        /*01d0*/ 	.word	0x00000006
        /*01d4*/ 	.word	0x00000000
        /*01d8*/ 	.short	0x010a
        /*01da*/ 	.byte	0x3f
	.zero		1


	//   ....[21]....
        /*01dc*/ 	.word	0x00006ee0
        /*01e0*/ 	.word	0x00000003
        /*01e4*/ 	.word	0x00000000
        /*01e8*/ 	.short	0x010a
        /*01ea*/ 	.byte	0x3f
	.zero		1


	//   ....[22]....
        /*01ec*/ 	.word	0x00006f40
        /*01f0*/ 	.word	0x00000003
        /*01f4*/ 	.word	0x00000000
        /*01f8*/ 	.short	0x010a
        /*01fa*/ 	.byte	0x3f
	.zero		1


	//   ....[23]....
        /*01fc*/ 	.word	0x00006f90
        /*0200*/ 	.word	0x00000005
        /*0204*/ 	.word	0x00000000
        /*0208*/ 	.short	0x010a
        /*020a*/ 	.byte	0x3f
	.zero		1


	//   ....[24]....
        /*020c*/ 	.word	0x00007060
        /*0210*/ 	.word	0x00000016
        /*0214*/ 	.word	0x00000020
        /*0218*/ 	.short	0x010a
        /*021a*/ 	.byte	0x3f
	.zero		1


	//   ....[25]....
        /*021c*/ 	.word	0x00007130
        /*0220*/ 	.word	0x00000005
        /*0224*/ 	.word	0x00000000
        /*0228*/ 	.short	0x010a
        /*022a*/ 	.byte	0x3f
	.zero		1


	//   ....[26]....
        /*022c*/ 	.word	0x00007180
        /*0230*/ 	.word	0x00000007
        /*0234*/ 	.word	0x00000000
        /*0238*/ 	.short	0x010a
        /*023a*/ 	.byte	0x3f
	.zero		1


	//   ....[27]....
        /*023c*/ 	.word	0x000071d0
        /*0240*/ 	.word	0x00000006
        /*0244*/ 	.word	0x00000000
        /*0248*/ 	.short	0x010a
        /*024a*/ 	.byte	0x3f
	.zero		1


	//----- nvinfo : EIATTR_NUM_MBARRIERS
	.align		4
.L_35:
        /*024c*/ 	.byte	0x03, 0x38
        /*024e*/ 	.short	0x000a


	//----- nvinfo : EIATTR_EXIT_INSTR_OFFSETS
	.align		4
        /*0250*/ 	.byte	0x04, 0x1c
        /*0252*/ 	.short	(.L_37 - .L_36)


	//   ....[0]....
.L_36:
        /*0254*/ 	.word	0x00000950


	//   ....[1]....
        /*0258*/ 	.word	0x00001160


	//   ....[2]....
        /*025c*/ 	.word	0x00005890


	//   ....[3]....
        /*0260*/ 	.word	0x00005df0


	//   ....[4]....
        /*0264*/ 	.word	0x00006f30


	//----- nvinfo : EIATTR_MAX_THREADS
	.align		4
.L_37:
        /*0268*/ 	.byte	0x04, 0x05
        /*026a*/ 	.short	(.L_39 - .L_38)
.L_38:
        /*026c*/ 	.word	0x00000180
        /*0270*/ 	.word	0x00000001
        /*0274*/ 	.word	0x00000001


	//----- nvinfo : EIATTR_CRS_STACK_SIZE
	.align		4
.L_39:
        /*0278*/ 	.byte	0x04, 0x1e
        /*027a*/ 	.short	(.L_41 - .L_40)
.L_40:
        /*027c*/ 	.word	0x00000000


	//----- nvinfo : EIATTR_CBANK_PARAM_SIZE
	.align		4
.L_41:
        /*0280*/ 	.byte	0x03, 0x19
        /*0282*/ 	.short	0x0470


	//----- nvinfo : EIATTR_PARAM_CBANK
	.align		4
        /*0284*/ 	.byte	0x04, 0x0a
        /*0286*/ 	.short	(.L_43 - .L_42)
	.align		4
.L_42:
        /*0288*/ 	.word	index@(.nv.constant0._ZN7cutlass13device_kernelINS_4gemm6kernel13GemmUniversalIN4cute5tupleIJiiiiEEENS1_10collective13CollectiveMmaINS1_34MainloopSm90TmaGmmaWarpSpecializedILi4ENS5_IJNS4_1CILi2EEESB_NSA_ILi1EEEEEENS1_35KernelTmaWarpSpecializedCooperativeEEENS5_IJNSA_ILi256EEENSA_ILi64EEENSA_ILi32EEEEEEaNS5_IJlSC_lEEEaSK_NS4_8TiledMMAINS4_8MMA_AtomIJNS4_4SM904GMMA26MMA_64x64x32_S32S8S8_SS_TNEEEENS4_6LayoutINS5_IJSB_SC_SC_EEENS5_IJSC_NSA_ILi0EEEST_EEEEENS5_IJNS4_10UnderscoreESW_SW_EEEEENS4_23SM90_TMA_LOAD_MULTICASTENS4_14ComposedLayoutINS4_7SwizzleILi1ELi4ELi3EEENS4_18smem_ptr_flag_bitsILi8EEENSR_INS5_IJNSA_ILi8EEESI_EEENS5_IJSI_SC_EEEEEEEvNS4_8identityESZ_S19_vS1A_EENS_8epilogue10collective6detail29Sm90TmaWarpSpecializedAdapterINS1D_15DefaultEpilogueIaSK_SK_NS1C_6thread17LinearCombinationIaLi1EiiLNS1H_9ScaleType4KindE0ELNS_15FloatRoundStyleE2EaEENS1_15EpilogueDefaultEEEEEvvEEEEvNT_6ParamsE)
        /*028c*/ 	.short	0x0210
        /*028e*/ 	.short	0x0470


	//----- nvinfo : EIATTR_SW_WAR
	.align		4
.L_43:
        /*0290*/ 	.byte	0x04, 0x36
        /*0292*/ 	.short	(.L_45 - .L_44)
.L_44:
        /*0294*/ 	.word	0x00000008
.L_45:


//--------------------- .nv.callgraph             --------------------------
	.section	.nv.callgraph,"",@"SHT_CUDA_CALLGRAPH"
	.align	4
	.sectionentsize	8
	.align		4
        /*0000*/ 	.word	0x00000000
	.align		4
        /*0004*/ 	.word	0xffffffff
	.align		4
        /*0008*/ 	.word	index@(_ZN7cutlass13device_kernelINS_4gemm6kernel13GemmUniversalIN4cute5tupleIJiiiiEEENS1_10collective13CollectiveMmaINS1_34MainloopSm90TmaGmmaWarpSpecializedILi4ENS5_IJNS4_1CILi2EEESB_NSA_ILi1EEEEEENS1_35KernelTmaWarpSpecializedCooperativeEEENS5_IJNSA_ILi256EEENSA_ILi64EEENSA_ILi32EEEEEEaNS5_IJlSC_lEEEaSK_NS4_8TiledMMAINS4_8MMA_AtomIJNS4_4SM904GMMA26MMA_64x64x32_S32S8S8_SS_TNEEEENS4_6LayoutINS5_IJSB_SC_SC_EEENS5_IJSC_NSA_ILi0EEEST_EEEEENS5_IJNS4_10UnderscoreESW_SW_EEEEENS4_23SM90_TMA_LOAD_MULTICASTENS4_14ComposedLayoutINS4_7SwizzleILi1ELi4ELi3EEENS4_18smem_ptr_flag_bitsILi8EEENSR_INS5_IJNSA_ILi8EEESI_EEENS5_IJSI_SC_EEEEEEEvNS4_8identityESZ_S19_vS1A_EENS_8epilogue10collective6detail29Sm90TmaWarpSpecializedAdapterINS1D_15DefaultEpilogueIaSK_SK_NS1C_6thread17LinearCombinationIaLi1EiiLNS1H_9ScaleType4KindE0ELNS_15FloatRoundStyleE2EaEENS1_15EpilogueDefaultEEEEEvvEEEEvNT_6ParamsE)
	.align		4
        /*000c*/ 	.word	index@(__assertfail)
	.align		4
        /*0010*/ 	.word	0x00000000
	.align		4
        /*0014*/ 	.word	0xfffffffe
	.align		4
        /*0018*/ 	.word	0x00000000
	.align		4
        /*001c*/ 	.word	0xfffffffd
	.align		4
        /*0020*/ 	.word	0x00000000
	.align		4
        /*0024*/ 	.word	0xfffffffc


//--------------------- .nv.constant4             --------------------------
	.section	.nv.constant4,"a",@progbits
	.align	8
	.align		8
.nv.constant4:
        /*0000*/ 	.dword	__assertfail
	.align		8
        /*0008*/ 	.dword	__unnamed_1
	.align		8
        /*0010*/ 	.dword	_ZN39_INTERNAL_10b641a2_4_k_cu_24d4a9c7_54134cuda3std3__45__cpo5beginE
	.align		8
        /*0018*/ 	.dword	_ZN39_INTERNAL_10b641a2_4_k_cu_24d4a9c7_54134cuda3std3__45__cpo3endE
	.align		8
        /*0020*/ 	.dword	_ZN39_INTERNAL_10b641a2_4_k_cu_24d4a9c7_54134cuda3std3__45__cpo6cbeginE
	.align		8
        /*0028*/ 	.dword	_ZN39_INTERNAL_10b641a2_4_k_cu_24d4a9c7_54134cuda3std3__45__cpo4cendE
	.align		8
        /*0030*/ 	.dword	_ZN39_INTERNAL_10b641a2_4_k_cu_24d4a9c7_54134cuda3std3__441_GLOBAL__N__10b641a2_4_k_cu_24d4a9c7_54136ignoreE
	.align		8
        /*0038*/ 	.dword	_ZN39_INTERNAL_10b641a2_4_k_cu_24d4a9c7_54134cuda3std3__419piecewise_constructE
	.align		8
        /*0040*/ 	.dword	_ZN39_INTERNAL_10b641a2_4_k_cu_24d4a9c7_54134cuda3std3__48in_placeE
	.align		8
        /*0048*/ 	.dword	_ZN39_INTERNAL_10b641a2_4_k_cu_24d4a9c7_54134cuda3std6ranges3__45__cpo4swapE
	.align		8
        /*0050*/ 	.dword	_ZN39_INTERNAL_10b641a2_4_k_cu_24d4a9c7_54134cuda3std6ranges3__45__cpo9iter_moveE
	.align		8
        /*0058*/ 	.dword	_ZN39_INTERNAL_10b641a2_4_k_cu_24d4a9c7_54134cute7productE
	.align		8
        /*0060*/ 	.dword	_ZN39_INTERNAL_10b641a2_4_k_cu_24d4a9c7_54134cute1_E
	.align		8
        /*0068*/ 	.dword	$str$22
	.align		8
        /*0070*/ 	.dword	$str$23


//--------------------- .text._ZN7cutlass13device_kernelINS_4gemm6kernel13GemmUniversalIN4cute5tupleIJiiiiEEENS1_10collective13CollectiveMmaINS1_34MainloopSm90TmaGmmaWarpSpecializedILi4ENS5_IJNS4_1CILi2EEESB_NSA_ILi1EEEEEENS1_35KernelTmaWarpSpecializedCooperativeEEENS5_IJNSA_ILi256EEENSA_ILi64EEENSA_ILi32EEEEEEaNS5_IJlSC_lEEEaSK_NS4_8TiledMMAINS4_8MMA_AtomIJNS4_4SM904GMMA26MMA_64x64x32_S32S8S8_SS_TNEEEENS4_6LayoutINS5_IJSB_SC_SC_EEENS5_IJSC_NSA_ILi0EEEST_EEEEENS5_IJNS4_10UnderscoreESW_SW_EEEEENS4_23SM90_TMA_LOAD_MULTICASTENS4_14ComposedLayoutINS4_7SwizzleILi1ELi4ELi3EEENS4_18smem_ptr_flag_bitsILi8EEENSR_INS5_IJNSA_ILi8EEESI_EEENS5_IJSI_SC_EEEEEEEvNS4_8identityESZ_S19_vS1A_EENS_8epilogue10collective6detail29Sm90TmaWarpSpecializedAdapterINS1D_15DefaultEpilogueIaSK_SK_NS1C_6thread17LinearCombinationIaLi1EiiLNS1H_9ScaleType4KindE0ELNS_15FloatRoundStyleE2EaEENS1_15EpilogueDefaultEEEEEvvEEEEvNT_6ParamsE --------------------------
	.section	.text._ZN7cutlass13device_kernelINS_4gemm6kernel13GemmUniversalIN4cute5tupleIJiiiiEEENS1_10collective13CollectiveMmaINS1_34MainloopSm90TmaGmmaWarpSpecializedILi4ENS5_IJNS4_1CILi2EEESB_NSA_ILi1EEEEEENS1_35KernelTmaWarpSpecializedCooperativeEEENS5_IJNSA_ILi256EEENSA_ILi64EEENSA_ILi32EEEEEEaNS5_IJlSC_lEEEaSK_NS4_8TiledMMAINS4_8MMA_AtomIJNS4_4SM904GMMA26MMA_64x64x32_S32S8S8_SS_TNEEEENS4_6LayoutINS5_IJSB_SC_SC_EEENS5_IJSC_NSA_ILi0EEEST_EEEEENS5_IJNS4_10UnderscoreESW_SW_EEEEENS4_23SM90_TMA_LOAD_MULTICASTENS4_14ComposedLayoutINS4_7SwizzleILi1ELi4ELi3EEENS4_18smem_ptr_flag_bitsILi8EEENSR_INS5_IJNSA_ILi8EEESI_EEENS5_IJSI_SC_EEEEEEEvNS4_8identityESZ_S19_vS1A_EENS_8epilogue10collective6detail29Sm90TmaWarpSpecializedAdapterINS1D_15DefaultEpilogueIaSK_SK_NS1C_6thread17LinearCombinationIaLi1EiiLNS1H_9ScaleType4KindE0ELNS_15FloatRoundStyleE2EaEENS1_15EpilogueDefaultEEEEEvvEEEEvNT_6ParamsE,"ax",@progbits
	.align	128
.text._ZN7cutlass13device_kernelINS_4gemm6kernel13GemmUniversalIN4cute5tupleIJiiiiEEENS1_10collective13CollectiveMmaINS1_34MainloopSm90TmaGmmaWarpSpecializedILi4ENS5_IJNS4_1CILi2EEESB_NSA_ILi1EEEEEENS1_35KernelTmaWarpSpecializedCooperativeEEENS5_IJNSA_ILi256EEENSA_ILi64EEENSA_ILi32EEEEEEaNS5_IJlSC_lEEEaSK_NS4_8TiledMMAINS4_8MMA_AtomIJNS4_4SM904GMMA26MMA_64x64x32_S32S8S8_SS_TNEEEENS4_6LayoutINS5_IJSB_SC_SC_EEENS5_IJSC_NSA_ILi0EEEST_EEEEENS5_IJNS4_10UnderscoreESW_SW_EEEEENS4_23SM90_TMA_LOAD_MULTICASTENS4_14ComposedLayoutINS4_7SwizzleILi1ELi4ELi3EEENS4_18smem_ptr_flag_bitsILi8EEENSR_INS5_IJNSA_ILi8EEESI_EEENS5_IJSI_SC_EEEEEEEvNS4_8identityESZ_S19_vS1A_EENS_8epilogue10collective6detail29Sm90TmaWarpSpecializedAdapterINS1D_15DefaultEpilogueIaSK_SK_NS1C_6thread17LinearCombinationIaLi1EiiLNS1H_9ScaleType4KindE0ELNS_15FloatRoundStyleE2EaEENS1_15EpilogueDefaultEEEEEvvEEEEvNT_6ParamsE:
        .type           _ZN7cutlass13device_kernelINS_4gemm6kernel13GemmUniversalIN4cute5tupleIJiiiiEEENS1_10collective13CollectiveMmaINS1_34MainloopSm90TmaGmmaWarpSpecializedILi4ENS5_IJNS4_1CILi2EEESB_NSA_ILi1EEEEEENS1_35KernelTmaWarpSpecializedCooperativeEEENS5_IJNSA_ILi256EEENSA_ILi64EEENSA_ILi32EEEEEEaNS5_IJlSC_lEEEaSK_NS4_8TiledMMAINS4_8MMA_AtomIJNS4_4SM904GMMA26MMA_64x64x32_S32S8S8_SS_TNEEEENS4_6LayoutINS5_IJSB_SC_SC_EEENS5_IJSC_NSA_ILi0EEEST_EEEEENS5_IJNS4_10UnderscoreESW_SW_EEEEENS4_23SM90_TMA_LOAD_MULTICASTENS4_14ComposedLayoutINS4_7SwizzleILi1ELi4ELi3EEENS4_18smem_ptr_flag_bitsILi8EEENSR_INS5_IJNSA_ILi8EEESI_EEENS5_IJSI_SC_EEEEEEEvNS4_8identityESZ_S19_vS1A_EENS_8epilogue10collective6detail29Sm90TmaWarpSpecializedAdapterINS1D_15DefaultEpilogueIaSK_SK_NS1C_6thread17LinearCombinationIaLi1EiiLNS1H_9ScaleType4KindE0ELNS_15FloatRoundStyleE2EaEENS1_15EpilogueDefaultEEEEEvvEEEEvNT_6ParamsE,@function
        .size           _ZN7cutlass13device_kernelINS_4gemm6kernel13GemmUniversalIN4cute5tupleIJiiiiEEENS1_10collective13CollectiveMmaINS1_34MainloopSm90TmaGmmaWarpSpecializedILi4ENS5_IJNS4_1CILi2EEESB_NSA_ILi1EEEEEENS1_35KernelTmaWarpSpecializedCooperativeEEENS5_IJNSA_ILi256EEENSA_ILi64EEENSA_ILi32EEEEEEaNS5_IJlSC_lEEEaSK_NS4_8TiledMMAINS4_8MMA_AtomIJNS4_4SM904GMMA26MMA_64x64x32_S32S8S8_SS_TNEEEENS4_6LayoutINS5_IJSB_SC_SC_EEENS5_IJSC_NSA_ILi0EEEST_EEEEENS5_IJNS4_10UnderscoreESW_SW_EEEEENS4_23SM90_TMA_LOAD_MULTICASTENS4_14ComposedLayoutINS4_7SwizzleILi1ELi4ELi3EEENS4_18smem_ptr_flag_bitsILi8EEENSR_INS5_IJNSA_ILi8EEESI_EEENS5_IJSI_SC_EEEEEEEvNS4_8identityESZ_S19_vS1A_EENS_8epilogue10collective6detail29Sm90TmaWarpSpecializedAdapterINS1D_15DefaultEpilogueIaSK_SK_NS1C_6thread17LinearCombinationIaLi1EiiLNS1H_9ScaleType4KindE0ELNS_15FloatRoundStyleE2EaEENS1_15EpilogueDefaultEEEEEvvEEEEvNT_6ParamsE,(.L_x_201 - _ZN7cutlass13device_kernelINS_4gemm6kernel13GemmUniversalIN4cute5tupleIJiiiiEEENS1_10collective13CollectiveMmaINS1_34MainloopSm90TmaGmmaWarpSpecializedILi4ENS5_IJNS4_1CILi2EEESB_NSA_ILi1EEEEEENS1_35KernelTmaWarpSpecializedCooperativeEEENS5_IJNSA_ILi256EEENSA_ILi64EEENSA_ILi32EEEEEEaNS5_IJlSC_lEEEaSK_NS4_8TiledMMAINS4_8MMA_AtomIJNS4_4SM904GMMA26MMA_64x64x32_S32S8S8_SS_TNEEEENS4_6LayoutINS5_IJSB_SC_SC_EEENS5_IJSC_NSA_ILi0EEEST_EEEEENS5_IJNS4_10UnderscoreESW_SW_EEEEENS4_23SM90_TMA_LOAD_MULTICASTENS4_14ComposedLayoutINS4_7SwizzleILi1ELi4ELi3EEENS4_18smem_ptr_flag_bitsILi8EEENSR_INS5_IJNSA_ILi8EEESI_EEENS5_IJSI_SC_EEEEEEEvNS4_8identityESZ_S19_vS1A_EENS_8epilogue10collective6detail29Sm90TmaWarpSpecializedAdapterINS1D_15DefaultEpilogueIaSK_SK_NS1C_6thread17LinearCombinationIaLi1EiiLNS1H_9ScaleType4KindE0ELNS_15FloatRoundStyleE2EaEENS1_15EpilogueDefaultEEEEEvvEEEEvNT_6ParamsE)
        .other          _ZN7cutlass13device_kernelINS_4gemm6kernel13GemmUniversalIN4cute5tupleIJiiiiEEENS1_10collective13CollectiveMmaINS1_34MainloopSm90TmaGmmaWarpSpecializedILi4ENS5_IJNS4_1CILi2EEESB_NSA_ILi1EEEEEENS1_35KernelTmaWarpSpecializedCooperativeEEENS5_IJNSA_ILi256EEENSA_ILi64EEENSA_ILi32EEEEEEaNS5_IJlSC_lEEEaSK_NS4_8TiledMMAINS4_8MMA_AtomIJNS4_4SM904GMMA26MMA_64x64x32_S32S8S8_SS_TNEEEENS4_6LayoutINS5_IJSB_SC_SC_EEENS5_IJSC_NSA_ILi0EEEST_EEEEENS5_IJNS4_10UnderscoreESW_SW_EEEEENS4_23SM90_TMA_LOAD_MULTICASTENS4_14ComposedLayoutINS4_7SwizzleILi1ELi4ELi3EEENS4_18smem_ptr_flag_bitsILi8EEENSR_INS5_IJNSA_ILi8EEESI_EEENS5_IJSI_SC_EEEEEEEvNS4_8identityESZ_S19_vS1A_EENS_8epilogue10collective6detail29Sm90TmaWarpSpecializedAdapterINS1D_15DefaultEpilogueIaSK_SK_NS1C_6thread17LinearCombinationIaLi1EiiLNS1H_9ScaleType4KindE0ELNS_15FloatRoundStyleE2EaEENS1_15EpilogueDefaultEEEEEvvEEEEvNT_6ParamsE,@"STO_CUDA_ENTRY STV_DEFAULT"
_ZN7cutlass13device_kernelINS_4gemm6kernel13GemmUniversalIN4cute5tupleIJiiiiEEENS1_10collective13CollectiveMmaINS1_34MainloopSm90TmaGmmaWarpSpecializedILi4ENS5_IJNS4_1CILi2EEESB_NSA_ILi1EEEEEENS1_35KernelTmaWarpSpecializedCooperativeEEENS5_IJNSA_ILi256EEENSA_ILi64EEENSA_ILi32EEEEEEaNS5_IJlSC_lEEEaSK_NS4_8TiledMMAINS4_8MMA_AtomIJNS4_4SM904GMMA26MMA_64x64x32_S32S8S8_SS_TNEEEENS4_6LayoutINS5_IJSB_SC_SC_EEENS5_IJSC_NSA_ILi0EEEST_EEEEENS5_IJNS4_10UnderscoreESW_SW_EEEEENS4_23SM90_TMA_LOAD_MULTICASTENS4_14ComposedLayoutINS4_7SwizzleILi1ELi4ELi3EEENS4_18smem_ptr_flag_bitsILi8EEENSR_INS5_IJNSA_ILi8EEESI_EEENS5_IJSI_SC_EEEEEEEvNS4_8identityESZ_S19_vS1A_EENS_8epilogue10collective6detail29Sm90TmaWarpSpecializedAdapterINS1D_15DefaultEpilogueIaSK_SK_NS1C_6thread17LinearCombinationIaLi1EiiLNS1H_9ScaleType4KindE0ELNS_15FloatRoundStyleE2EaEENS1_15EpilogueDefaultEEEEEvvEEEEvNT_6ParamsE:
[----:B------:R-:W0:Y:S01]  /*0000*/  LDC R1, c[0x0][0x28] ;  /* 0x00000a00ff017b82 */ /* 0x000e220000000800 */
[----:B------:R-:W1:Y:S01]  /*0010*/  S2R R18, SR_TID.X ;  /* 0x0000000000127919 */ /* 0x000e620000002100 */
[----:B------:R-:W-:Y:S01]  /*0020*/  ELECT P0, URZ, PT ;  /* 0x00000000003f782f */ /* 0x000fe20003800000 */
[----:B------:R-:W-:Y:S01]  /*0030*/  BSSY B0, `(.L_x_0) ;  /* 0x000000f000007945 */ /* 0x000fe20003800000 */
[--C-:B-1----:R-:W-:Y:S02]  /*0040*/  SHF.R.U32.HI R0, RZ, 0x5, R18.reuse ;  /* 0x00000005ff007819 */ /* 0x102fe40000011612 */
[----:B------:R-:W-:-:S03]  /*0050*/  SHF.R.U32.HI R3, RZ, 0x7, R18 ;  /* 0x00000007ff037819 */ /* 0x000fc60000011612 */
[----:B------:R-:W1:Y:S04]  /*0060*/  SHFL.IDX PT, R2, R0, RZ, 0x1f ;  /* 0x00001fff00027589 */ /* 0x000e6800000e0000 */
[----:B------:R2:W3:Y:S01]  /*0070*/  SHFL.IDX PT, R5, R3, RZ, 0x1f ;  /* 0x00001fff03057589 */ /* 0x0004e200000e0000 */
[----:B-1----:R-:W-:-:S13]  /*0080*/  ISETP.NE.OR P0, PT, R2, RZ, !P0 ;  /* 0x000000ff0200720c */ /* 0x002fda0004705670 */
[----:B0-23--:R-:W-:Y:S05]  /*0090*/  @P0 BRA `(.L_x_1) ;  /* 0x0000000000200947 */ /* 0x00dfea0003800000 */
[----:B------:R-:W-:Y:S02]  /*00a0*/  ULDC.64 UR4, c[0x0][0x198] ;  /* 0x0000660000047ab9 */ /* 0x000fe40000000a00 */
[----:B------:R-:W-:Y:S02]  /*00b0*/  UIADD3 UR6, UP0, UR4, 0xf0, URZ ;  /* 0x000000f004067890 */ /* 0x000fe4000ff1e03f */
[----:B------:R-:W-:Y:S02]  /*00c0*/  UIADD3 UR4, UP1, UR4, 0x1f0, URZ ;  /* 0x000001f004047890 */ /* 0x000fe4000ff3e03f */
[----:B------:R-:W-:Y:S02]  /*00d0*/  UIADD3.X UR7, URZ, UR5, URZ, UP0, !UPT ;  /* 0x000000053f077290 */ /* 0x000fe400087fe43f */
[----:B------:R-:W-:-:S07]  /*00e0*/  UIADD3.X UR5, URZ, UR5, URZ, UP1, !UPT ;  /* 0x000000053f057290 */ /* 0x000fce0008ffe43f */
[----:B------:R0:W-:Y:S02]  /*00f0*/  UTMACCTL.PF [UR6] ;  /* 0x00000000060079b9 */ /* 0x0001e40008040000 */
[----:B------:R0:W-:Y:S02]  /*0100*/  UTMACCTL.PF [UR4] ;  /* 0x00000000040079b9 */ /* 0x0001e40008040000 */
[----:B0-----:R-:W-:Y:S01]  /*0110*/  NOP ;  /* 0x0000000000007918 */ /* 0x001fe20000000000 */
.L_x_1:
[----:B------:R-:W-:Y:S05]  /*0120*/  BSYNC B0 ;  /* 0x0000000000007941 */ /* 0x000fea0003800000 */
.L_x_0:
[----:B------:R-:W0:Y:S02]  /*0130*/  SHFL.IDX PT, R3, R0, RZ, 0x1f ;  /* 0x00001fff00037589 */ /* 0x000e2400000e0000 */
[----:B0-----:R-:W-:-:S13]  /*0140*/  ISETP.NE.AND P0, PT, R3, RZ, PT ;  /* 0x000000ff0300720c */ /* 0x001fda0003f05270 */
[----:B------:R-:W-:Y:S05]  /*0150*/  @P0 BRA `(.L_x_2) ;  /* 0x0000000000580947 */ /* 0x000fea0003800000 */
[----:B------:R-:W0:Y:S01]  /*0160*/  S2UR UR8, SR_CgaCtaId ;  /* 0x00000000000879c3 */ /* 0x000e220000008800 */
[----:B------:R-:W-:Y:S01]  /*0170*/  UMOV UR4, 0x400 ;  /* 0x0000040000047882 */ /* 0x000fe20000000000 */
[----:B------:R-:W-:Y:S01]  /*0180*/  UMOV UR5, 0x1 ;  /* 0x0000000100057882 */ /* 0x000fe20000000000 */
[----:B------:R-:W-:Y:S01]  /*0190*/  UMOV UR6, 0x6 ;  /* 0x0000000600067882 */ /* 0x000fe20000000000 */
[----:B------:R-:W-:Y:S01]  /*01a0*/  ELECT P0, URZ, PT ;  /* 0x00000000003f782f */ /* 0x000fe20003800000 */
[----:B------:R-:W-:-:S04]  /*01b0*/  UIADD3 UR6, -UR6, 0x100000, URZ ;  /* 0x0010000006067890 */ /* 0x000fc8000fffe13f */
[----:B------:R-:W-:Y:S02]  /*01c0*/  USHF.L.U32 UR7, UR6, 0xb, URZ ;  /* 0x0000000b06077899 */ /* 0x000fe4000800063f */
[----:B------:R-:W-:Y:S02]  /*01d0*/  USHF.L.U32 UR6, UR6, 0x1, URZ ;  /* 0x0000000106067899 */ /* 0x000fe4000800063f */
[----:B0-----:R-:W-:Y:S02]  /*01e0*/  ULEA UR8, UR8, UR4, 0x18 ;  /* 0x0000000408087291 */ /* 0x001fe4000f8ec03f */
[----:B------:R-:W-:-:S04]  /*01f0*/  UIADD3 UR4, -UR5, 0x100000, URZ ;  /* 0x0010000005047890 */ /* 0x000fc8000fffe13f */
[----:B------:R-:W-:Y:S02]  /*0200*/  USHF.L.U32 UR5, UR4, 0xb, URZ ;  /* 0x0000000b04057899 */ /* 0x000fe4000800063f */
[----:B------:R-:W-:Y:S01]  /*0210*/  USHF.L.U32 UR4, UR4, 0x1, URZ ;  /* 0x0000000104047899 */ /* 0x000fe2000800063f */
[----:B------:R-:W0:Y:S11]  /*0220*/  FENCE.VIEW.ASYNC.S ;  /* 0x00000000000073c6 */ /* 0x000e360000000000 */
[----:B0-----:R0:W1:Y:S01]  /*0230*/  SYNCS.EXCH.64 URZ, [UR8], UR4 ;  /* 0x00000004083f75b2 */ /* 0x0010620008000100 */
[----:B------:R0:W2:Y:S01]  /*0240*/  SYNCS.EXCH.64 URZ, [UR8+0x20], UR6 ;  /* 0x00002006083f75b2 */ /* 0x0000a20008000100 */
[----:B------:R0:W3:Y:S01]  /*0250*/  SYNCS.EXCH.64 URZ, [UR8+0x8], UR4 ;  /* 0x00000804083f75b2 */ /* 0x0000e20008000100 */
[----:B------:R0:W4:Y:S01]  /*0260*/  SYNCS.EXCH.64 URZ, [UR8+0x28], UR6 ;  /* 0x00002806083f75b2 */ /* 0x0001220008000100 */
[----:B------:R0:W0:Y:S01]  /*0270*/  SYNCS.EXCH.64 URZ, [UR8+0x10], UR4 ;  /* 0x00001004083f75b2 */ /* 0x0000220008000100 */
[----:B------:R0:W0:Y:S01]  /*0280*/  SYNCS.EXCH.64 URZ, [UR8+0x30], UR6 ;  /* 0x00003006083f75b2 */ /* 0x0000220008000100 */
[----:B------:R0:W0:Y:S01]  /*0290*/  SYNCS.EXCH.64 URZ, [UR8+0x18], UR4 ;  /* 0x00001804083f75b2 */ /* 0x0000220008000100 */
[----:B------:R0:W0:Y:S01]  /*02a0*/  SYNCS.EXCH.64 URZ, [UR8+0x38], UR6 ;  /* 0x00003806083f75b2 */ /* 0x0000220008000100 */
[----:B------:R-:W-:Y:S01]  /*02b0*/  NOP ;  /* 0x0000000000007918 */ /* 0x000fe20000000000 */
.L_x_2:
[----:B------:R-:W-:Y:S01]  /*02c0*/  SHF.R.S32.HI R7, RZ, 0x1f, R18 ;  /* 0x0000001fff077819 */ /* 0x000fe20000011412 */
[----:B------:R-:W5:Y:S01]  /*02d0*/  SHFL.IDX PT, R0, R0, RZ, 0x1f ;  /* 0x00001fff00007589 */ /* 0x000f6200000e0000 */
[----:B0-----:R-:W0:Y:S01]  /*02e0*/  S2UR UR8, SR_CTAID.X ;  /* 0x00000000000879c3 */ /* 0x001e220000002500 */
[----:B------:R-:W-:Y:S02]  /*02f0*/  ELECT P0, URZ, PT ;  /* 0x00000000003f782f */ /* 0x000fe40003800000 */
[----:B------:R-:W-:Y:S01]  /*0300*/  LEA.HI R7, R7, R18, RZ, 0x7 ;  /* 0x0000001207077211 */ /* 0x000fe200078f38ff */
[----:B------:R-:W1:Y:S01]  /*0310*/  S2R R4, SR_CTAID.Y ;  /* 0x0000000000047919 */ /* 0x000e620000002600 */
[----:B------:R-:W-:Y:S01]  /*0320*/  SHF.R.S32.HI R8, RZ, 0x1f, R3 ;  /* 0x0000001fff087819 */ /* 0x000fe20000011403 */
[----:B------:R-:W-:Y:S01]  /*0330*/  ULDC UR4, c[0x0][0x150] ;  /* 0x0000540000047ab9 */ /* 0x000fe20000000800 */
[----:B------:R-:W-:Y:S01]  /*0340*/  LOP3.LUT R7, R7, 0xffffff80, RZ, 0xc0, !PT ;  /* 0xffffff8007077812 */ /* 0x000fe200078ec0ff */
[----:B------:R-:W-:Y:S01]  /*0350*/  NOP ;  /* 0x0000000000007918 */ /* 0x000fe20000000000 */
[----:B------:R-:W-:Y:S01]  /*0360*/  LEA.HI R8, R8, R3, RZ, 0x2 ;  /* 0x0000000308087211 */ /* 0x000fe200078f10ff */
[----:B------:R-:W2:Y:S01]  /*0370*/  LDC R10, c[0x0][0x144] ;  /* 0x00005100ff0a7b82 */ /* 0x000ea20000000800 */
[----:B------:R-:W-:Y:S01]  /*0380*/  NOP ;  /* 0x0000000000007918 */ /* 0x000fe20000000000 */
[----:B------:R-:W-:Y:S01]  /*0390*/  IMAD.IADD R6, R18, 0x1, -R7 ;  /* 0x0000000112067824 */ /* 0x000fe200078e0a07 */
[----:B------:R-:W-:Y:S01]  /*03a0*/  LOP3.LUT R8, R8, 0x3ffffffc, RZ, 0xc0, !PT ;  /* 0x3ffffffc08087812 */ /* 0x000fe200078ec0ff */
[----:B------:R-:W-:Y:S01]  /*03b0*/  IMAD.MOV.U32 R23, RZ, RZ, 0x1 ;  /* 0x00000001ff177424 */ /* 0x000fe200078e00ff */
[----:B------:R-:W-:-:S02]  /*03c0*/  ISETP.NE.AND P3, PT, R5, RZ, PT ;  /* 0x000000ff0500720c */ /* 0x000fc40003f65270 */
[----:B------:R-:W-:Y:S01]  /*03d0*/  SHF.R.S32.HI R7, RZ, 0x1f, R6 ;  /* 0x0000001fff077819 */ /* 0x000fe20000011406 */
[----:B------:R-:W-:Y:S01]  /*03e0*/  IMAD.IADD R8, R3, 0x1, -R8 ;  /* 0x0000000103087824 */ /* 0x000fe200078e0a08 */
[----:B------:R-:W3:Y:S02]  /*03f0*/  LDC R13, c[0x0][0x140] ;  /* 0x00005000ff0d7b82 */ /* 0x000ee40000000800 */
[----:B------:R-:W-:Y:S02]  /*0400*/  LEA.HI R7, R7, R6, RZ, 0x3 ;  /* 0x0000000607077211 */ /* 0x000fe400078f18ff */
[----:B-----5:R-:W-:Y:S02]  /*0410*/  ISETP.NE.OR P0, PT, R0, RZ, !P0 ;  /* 0x000000ff0000720c */ /* 0x020fe40004705670 */
[--C-:B------:R-:W-:Y:S02]  /*0420*/  SHF.R.S32.HI R0, RZ, 0x3, R7.reuse ;  /* 0x00000003ff007819 */ /* 0x100fe40000011407 */
[----:B------:R-:W-:-:S02]  /*0430*/  SHF.R.S32.HI R7, RZ, 0x1f, R7 ;  /* 0x0000001fff077819 */ /* 0x000fc40000011407 */
[----:B0-----:R-:W-:Y:S02]  /*0440*/  I2FP.F32.U32 R9, UR8 ;  /* 0x0000000800097c45 */ /* 0x001fe40008201000 */
[----:B------:R-:W-:-:S03]  /*0450*/  LEA.HI R7, R7, R0, RZ, 0x2 ;  /* 0x0000000007077211 */ /* 0x000fc600078f10ff */
[----:B------:R-:W-:Y:S01]  /*0460*/  FMUL R9, R9, UR4 ;  /* 0x0000000409097c20 */ /* 0x000fe20008400000 */
[----:B------:R-:W-:Y:S01]  /*0470*/  LOP3.LUT R7, R7, 0xfffffffc, RZ, 0xc0, !PT ;  /* 0xfffffffc07077812 */ /* 0x000fe200078ec0ff */
[----:B------:R-:W-:Y:S01]  /*0480*/  VOTEU.ALL UP0, P0 ;  /* 0x00000000003f7886 */ /* 0x000fe20000000000 */
[----:B-1----:R-:W-:Y:S01]  /*0490*/  I2FP.F32.U32 R3, R4 ;  /* 0x0000000400037245 */ /* 0x002fe20000201000 */
[----:B------:R-:W-:Y:S01]  /*04a0*/  ULDC UR4, c[0x0][0x154] ;  /* 0x0000550000047ab9 */ /* 0x000fe20000000800 */
[----:B------:R-:W-:Y:S01]  /*04b0*/  VOTEU.ALL UP1, P0 ;  /* 0x00000000003f7886 */ /* 0x000fe20000020000 */
[----:B------:R-:W0:Y:S01]  /*04c0*/  F2I.U32.TRUNC.NTZ R9, R9 ;  /* 0x0000000900097305 */ /* 0x000e22000020f000 */
[----:B------:R-:W-:Y:S01]  /*04d0*/  IMAD.IADD R7, R0, 0x1, -R7 ;  /* 0x0000000100077824 */ /* 0x000fe200078e0a07 */
[----:B------:R-:W1:Y:S01]  /*04e0*/  @!UP0 S2UR UR7, SR_CgaCtaId ;  /* 0x00000000000789c3 */ /* 0x000e620000008800 */
[----:B------:R-:W-:Y:S01]  /*04f0*/  FMUL R12, R3, UR4 ;  /* 0x00000004030c7c20 */ /* 0x000fe20008400000 */
[----:B------:R-:W-:Y:S01]  /*0500*/  UMOV UR4, 0x20 ;  /* 0x0000002000047882 */ /* 0x000fe20000000000 */
[----:B------:R-:W-:Y:S01]  /*0510*/  IMAD R8, R8, 0x4, R7 ;  /* 0x0000000408087824 */ /* 0x000fe200078e0207 */
[----:B------:R-:W-:Y:S01]  /*0520*/  @!UP0 UMOV UR6, 0x400 ;  /* 0x0000040000068882 */ /* 0x000fe20000000000 */
[----:B------:R-:W-:-:S04]  /*0530*/  @!UP0 UIADD3 UR4, -UR4, 0x100000, URZ ;  /* 0x0010000004048890 */ /* 0x000fc8000fffe13f */
[----:B------:R-:W-:Y:S02]  /*0540*/  @!UP0 USHF.L.U32 UR5, UR4, 0xb, URZ ;  /* 0x0000000b04058899 */ /* 0x000fe4000800063f */
[----:B------:R-:W-:Y:S01]  /*0550*/  @!UP0 USHF.L.U32 UR4, UR4, 0x1, URZ ;  /* 0x0000000104048899 */ /* 0x000fe2000800063f */
[----:B---3--:R-:W-:Y:S01]  /*0560*/  ISETP.EQ.U32.AND P2, PT, R13, 0x1, PT ;  /* 0x000000010d00780c */ /* 0x008fe20003f42070 */
[----:B------:R-:W3:Y:S01]  /*0570*/  F2I.U32.TRUNC.NTZ R12, R12 ;  /* 0x0000000c000c7305 */ /* 0x000ee2000020f000 */
[----:B------:R-:W-:Y:S01]  /*0580*/  LEA.HI R0, R8, R8, RZ, 0x1 ;  /* 0x0000000808007211 */ /* 0x000fe200078f08ff */
[----:B------:R-:W5:Y:S03]  /*0590*/  LDC R7, c[0x0][0x148] ;  /* 0x00005200ff077b82 */ /* 0x000f660000000800 */
[----:B------:R-:W-:Y:S01]  /*05a0*/  LOP3.LUT R11, R0, 0xfffffffe, RZ, 0xc0, !PT ;  /* 0xfffffffe000b7812 */ /* 0x000fe200078ec0ff */
[----:B0-----:R-:W-:Y:S01]  /*05b0*/  IMAD.MOV R15, RZ, RZ, -R9 ;  /* 0x000000ffff0f7224 */ /* 0x001fe200078e0a09 */
[----:B------:R-:W-:-:S03]  /*05c0*/  SHF.R.S32.HI R9, RZ, 0x1f, R2 ;  /* 0x0000001fff097819 */ /* 0x000fc60000011402 */
[----:B--2---:R-:W-:Y:S01]  /*05d0*/  IMAD R3, R10, R15, UR8 ;  /* 0x000000080a037e24 */ /* 0x004fe2000f8e020f */
[----:B------:R-:W-:Y:S01]  /*05e0*/  LEA.HI R9, R9, R2, RZ, 0x2 ;  /* 0x0000000209097211 */ /* 0x000fe200078f10ff */
[C---:B------:R-:W-:Y:S02]  /*05f0*/  IMAD.IADD R0, R8.reuse, 0x1, -R11 ;  /* 0x0000000108007824 */ /* 0x040fe400078e0a0b */
[----:B------:R-:W-:Y:S01]  /*0600*/  IMAD.SHL.U32 R11, R8, 0x4, RZ ;  /* 0x00000004080b7824 */ /* 0x000fe200078e00ff */
[----:B------:R-:W-:Y:S01]  /*0610*/  LOP3.LUT R9, R9, 0xfffffffc, RZ, 0xc0, !PT ;  /* 0xfffffffc09097812 */ /* 0x000fe200078ec0ff */
[----:B---3--:R-:W-:Y:S01]  /*0620*/  IMAD.MOV R21, RZ, RZ, -R12 ;  /* 0x000000ffff157224 */ /* 0x008fe200078e0a0c */
[----:B------:R-:W-:Y:S01]  /*0630*/  ISETP.NE.AND P4, PT, R0, R3, PT ;  /* 0x000000030000720c */ /* 0x000fe20003f85270 */
[----:B-1----:R-:W-:Y:S01]  /*0640*/  @!UP0 ULEA UR6, UR7, UR6, 0x18 ;  /* 0x0000000607068291 */ /* 0x002fe2000f8ec03f */
[----:B------:R-:W-:Y:S01]  /*0650*/  LOP3.LUT R22, R8, 0xc, R11, 0x78, !PT ;  /* 0x0000000c08167812 */ /* 0x000fe200078e780b */
[----:B------:R-:W-:Y:S01]  /*0660*/  IMAD.IADD R0, R2, 0x1, -R9 ;  /* 0x0000000102007824 */ /* 0x000fe200078e0a09 */
[----:B------:R-:W-:Y:S01]  /*0670*/  VOTEU.ALL UP0, P0 ;  /* 0x00000000003f7886 */ /* 0x000fe20000000000 */
[----:B------:R-:W-:Y:S01]  /*0680*/  LOP3.LUT P0, RZ, R6, 0x7, RZ, 0xc0, !PT ;  /* 0x0000000706ff7812 */ /* 0x000fe2000780c0ff */
[----:B------:R-:W-:-:S02]  /*0690*/  VIADD R6, R5, 0xffffffff ;  /* 0xffffffff05067836 */ /* 0x000fc40000000000 */
[----:B------:R-:W-:Y:S01]  /*06a0*/  ISETP.NE.AND P1, PT, R0, 0x3, PT ;  /* 0x000000030000780c */ /* 0x000fe20003f25270 */
[----:B-----5:R-:W-:Y:S01]  /*06b0*/  IMAD R9, R7, R21, R4 ;  /* 0x0000001507097224 */ /* 0x020fe200078e0204 */
[----:B------:R-:W-:Y:S02]  /*06c0*/  ISETP.LT.U32.AND P0, PT, R22, 0x4, !P0 ;  /* 0x000000041600780c */ /* 0x000fe40004701070 */
[----:B------:R-:W-:Y:S01]  /*06d0*/  ISETP.EQ.OR P1, PT, R0, RZ, !P1 ;  /* 0x000000ff0000720c */ /* 0x000fe20004f22670 */
[----:B------:R-:W0:Y:S02]  /*06e0*/  FENCE.VIEW.ASYNC.S ;  /* 0x00000000000073c6 */ /* 0x000e240000000000 */
[----:B0-----:R0:W1:Y:S01]  /*06f0*/  @!UP0 SYNCS.EXCH.64 URZ, [UR6+0x50], UR4 ;  /* 0x00005004063f85b2 */ /* 0x0010620008000100 */
[----:B------:R-:W-:Y:S02]  /*0700*/  @P4 LEA.HI R2, R22, R22, RZ, 0x1 ;  /* 0x0000001616024211 */ /* 0x000fe400078f08ff */
[----:B------:R-:W-:-:S02]  /*0710*/  ISETP.EQ.AND P1, PT, R5, RZ, P1 ;  /* 0x000000ff0500720c */ /* 0x000fc40000f22270 */
[----:B------:R-:W-:Y:S02]  /*0720*/  @P4 SHF.R.S32.HI R2, RZ, 0x1, R2 ;  /* 0x00000001ff024819 */ /* 0x000fe40000011402 */
[----:B------:R-:W-:Y:S02]  /*0730*/  ISETP.GE.U32.AND P6, PT, R6, 0x2, PT ;  /* 0x000000020600780c */ /* 0x000fe40003fc6070 */
[----:B------:R-:W-:Y:S02]  /*0740*/  @P4 ISETP.NE.AND P5, PT, R2, R9, PT ;  /* 0x000000090200420c */ /* 0x000fe40003fa5270 */
[----:B------:R-:W-:Y:S02]  /*0750*/  SEL R2, RZ, 0x1, !P0 ;  /* 0x00000001ff027807 */ /* 0x000fe40004000000 */
[----:B------:R-:W-:Y:S02]  /*0760*/  @P4 SEL R23, RZ, 0x1, P5 ;  /* 0x00000001ff174807 */ /* 0x000fe40002800000 */
[----:B------:R-:W-:Y:S01]  /*0770*/  SEL R19, RZ, 0x1, !P1 ;  /* 0x00000001ff137807 */ /* 0x000fe20004800000 */
[----:B------:R0:W2:Y:S01]  /*0780*/  @!UP1 SYNCS.EXCH.64 URZ, [UR6+0x58], UR4 ;  /* 0x00005804063f95b2 */ /* 0x0000a20008000100 */
[----:B------:R-:W-:Y:S01]  /*0790*/  LOP3.LUT R23, R23, R2, RZ, 0xc0, !PT ;  /* 0x0000000217177212 */ /* 0x000fe200078ec0ff */
[----:B------:R-:W-:Y:S01]  /*07a0*/  NOP ;  /* 0x0000000000007918 */ /* 0x000fe20000000000 */
[----:B------:R-:W-:Y:S01]  /*07b0*/  SEL R19, R19, 0x2, P6 ;  /* 0x0000000213137807 */ /* 0x000fe20003000000 */
[----:B------:R-:W-:Y:S06]  /*07c0*/  @!P2 BRA `(.L_x_3) ;  /* 0x000000000008a947 */ /* 0x000fec0003800000 */
[----:B-12-4-:R-:W-:Y:S01]  /*07d0*/  UCGABAR_ARV ;  /* 0x00000000000079c7 */ /* 0x016fe20008000000 */
[----:B------:R-:W-:Y:S05]  /*07e0*/  BRA `(.L_x_4) ;  /* 0x0000000000047947 */ /* 0x000fea0003800000 */
.L_x_3:
[----:B-12-4-:R-:W-:Y:S01]  /*07f0*/  NOP ;  /* 0x0000000000007918 */ /* 0x016fe20000000000 */
.L_x_4:
[----:B------:R-:W1:Y:S01]  /*0800*/  LDC R2, c[0x0][0x65c] ;  /* 0x00019700ff027b82 */ /* 0x000e620000000800 */
[----:B------:R-:W-:Y:S02]  /*0810*/  IMAD.U32 R8, RZ, RZ, UR8 ;  /* 0x00000008ff087e24 */ /* 0x000fe4000f8e00ff */
[----:B------:R-:W-:Y:S01]  /*0820*/  IMAD.MOV.U32 R9, RZ, RZ, RZ ;  /* 0x000000ffff097224 */ /* 0x000fe200078e00ff */
[----:B-1----:R-:W-:-:S04]  /*0830*/  ISETP.NE.AND P1, PT, R2, 0x1, PT ;  /* 0x000000010200780c */ /* 0x002fc80003f25270 */
[----:B------:R-:W-:-:S09]  /*0840*/  P2R R5, PR, RZ, 0x2 ;  /* 0x00000002ff057803 */ /* 0x000fd20000000000 */
[----:B------:R-:W1:Y:S01]  /*0850*/  @P1 LDC R17, c[0x0][0x10] ;  /* 0x00000400ff111b82 */ /* 0x000e620000000800 */
[----:B------:R-:W-:Y:S02]  /*0860*/  @P1 IMAD.MOV.U32 R5, RZ, RZ, RZ ;  /* 0x000000ffff051224 */ /* 0x000fe400078e00ff */
[----:B------:R-:W-:-:S05]  /*0870*/  @P1 IMAD.MOV.U32 R13, RZ, RZ, RZ ;  /* 0x000000ffff0d1224 */ /* 0x000fca00078e00ff */
[----:B------:R-:W2:Y:S01]  /*0880*/  @!P1 LDC R11, c[0x0][0xc] ;  /* 0x00000300ff0b9b82 */ /* 0x000ea20000000800 */
[----:B-1----:R-:W-:-:S04]  /*0890*/  @P1 IMAD.WIDE.U32 R16, R17, UR8, R4 ;  /* 0x0000000811101c25 */ /* 0x002fc8000f8e0004 */
[----:B------:R-:W-:Y:S02]  /*08a0*/  @P1 IMAD.IADD R17, R17, 0x1, R13 ;  /* 0x0000000111111824 */ /* 0x000fe400078e020d */
[----:B--2---:R-:W-:-:S04]  /*08b0*/  @!P1 IMAD.WIDE.U32 R8, R4, R11, R8 ;  /* 0x0000000b04089225 */ /* 0x004fc800078e0008 */
[----:B------:R-:W-:Y:S02]  /*08c0*/  @!P1 IMAD.MOV.U32 R16, RZ, RZ, R8 ;  /* 0x000000ffff109224 */ /* 0x000fe400078e0008 */
[----:B------:R-:W-:Y:S01]  /*08d0*/  @!P1 IMAD.MOV.U32 R17, RZ, RZ, R9 ;  /* 0x000000ffff119224 */ /* 0x000fe200078e0009 */
[----:B------:R-:W-:Y:S06]  /*08e0*/  @!P2 BRA `(.L_x_5) ;  /* 0x00000000000ca947 */ /* 0x000fec0003800000 */
[----:B------:R-:W-:Y:S01]  /*08f0*/  UCGABAR_WAIT ;  /* 0x0000000000007dc7 */ /* 0x000fe20008000000 */
[----:B------:R-:W-:Y:S01]  /*0900*/  CCTL.IVALL ;  /* 0x00000000ff00798f */ /* 0x000fe20002000000 */
[----:B------:R-:W-:Y:S05]  /*0910*/  BRA `(.L_x_6) ;  /* 0x0000000000047947 */ /* 0x000fea0003800000 */
.L_x_5:
[----:B------:R-:W-:Y:S06]  /*0920*/  BAR.SYNC.DEFER_BLOCKING 0x0 ;  /* 0x0000000000007b1d */ /* 0x000fec0000010000 */
.L_x_6:
[----:B------:R-:W-:Y:S05]  /*0930*/  @!P3 BRA `(.L_x_7) ;  /* 0x0000004c00d8b947 */ /* 0x000fea0003800000 */
[----:B------:R-:W-:-:S13]  /*0940*/  ISETP.GT.U32.AND P0, PT, R6, 0x1, PT ;  /* 0x000000010600780c */ /* 0x000fda0003f04070 */
[----:B0-----:R-:W-:Y:S05]  /*0950*/  @P0 EXIT ;  /* 0x000000000000094d */ /* 0x001fea0003800000 */
[----:B------:R-:W-:Y:S01]  /*0960*/  ULDC.64 UR4, c[0x0][0x650] ;  /* 0x0001940000047ab9 */ /* 0x000fe20000000a00 */
[----:B------:R-:W-:Y:S01]  /*0970*/  PRMT R0, RZ, 0x7610, R0 ;  /* 0x00007610ff007816 */ /* 0x000fe20000000000 */
[----:B------:R-:W-:Y:S01]  /*0980*/  IMAD.MOV.U32 R92, RZ, RZ, -0x1 ;  /* 0xffffffffff5c7424 */ /* 0x000fe200078e00ff */
[----:B------:R-:W-:Y:S01]  /*0990*/  ISETP.GE.U32.AND P0, PT, R16, UR4, PT ;  /* 0x0000000410007c0c */ /* 0x000fe2000bf06070 */
[----:B------:R-:W-:Y:S02]  /*09a0*/  IMAD.MOV.U32 R93, RZ, RZ, -0x1 ;  /* 0xffffffffff5d7424 */ /* 0x000fe400078e00ff */
[----:B------:R-:W-:Y:S01]  /*09b0*/  IMAD.MOV.U32 R88, RZ, RZ, -0x1 ;  /* 0xffffffffff587424 */ /* 0x000fe200078e00ff */
[----:B------:R-:W-:-:S13]  /*09c0*/  ISETP.GE.U32.AND.EX P0, PT, R17, UR5, PT, P0 ;  /* 0x0000000511007c0c */ /* 0x000fda000bf06100 */
[----:B------:R-:W-:Y:S05]  /*09d0*/  @P0 BRA `(.L_x_8) ;  /* 0x0000000400280947 */ /* 0x000fea0003800000 */
[----:B------:R-:W0:Y:S01]  /*09e0*/  LDC.64 R24, c[0x0][0x628] ;  /* 0x00018a00ff187b82 */ /* 0x000e220000000a00 */
[----:B------:R-:W-:Y:S02]  /*09f0*/  IMAD.MOV.U32 R8, RZ, RZ, R16 ;  /* 0x000000ffff087224 */ /* 0x000fe400078e0010 */
[----:B------:R-:W-:-:S05]  /*0a00*/  IMAD.MOV.U32 R9, RZ, RZ, R17 ;  /* 0x000000ffff097224 */ /* 0x000fca00078e0011 */
[----:B------:R-:W1:Y:S08]  /*0a10*/  LDC R0, c[0x0][0x630] ;  /* 0x00018c00ff007b82 */ /* 0x000e700000000800 */
[----:B------:R-:W2:Y:S01]  /*0a20*/  LDC.64 R26, c[0x0][0x620] ;  /* 0x00018800ff1a7b82 */ /* 0x000ea20000000a00 */
[----:B0-----:R-:W-:-:S04]  /*0a30*/  ISETP.NE.U32.AND P0, PT, R24, RZ, PT ;  /* 0x000000ff1800720c */ /* 0x001fc80003f05070 */
[----:B------:R-:W-:-:S13]  /*0a40*/  ISETP.NE.AND.EX P0, PT, R25, RZ, PT, P0 ;  /* 0x000000ff1900720c */ /* 0x000fda0003f05300 */
[----:B-12---:R-:W-:Y:S05]  /*0a50*/  @!P0 BRA `(.L_x_9) ;  /* 0x0000000000288947 */ /* 0x006fea0003800000 */
[----:B------:R-:W0:Y:S02]  /*0a60*/  LDC R13, c[0x0][0x634] ;  /* 0x00018d00ff0d7b82 */ /* 0x000e240000000800 */
[----:B0-----:R-:W-:-:S05]  /*0a70*/  IADD3 R13, P0, R16, R13, RZ ;  /* 0x0000000d100d7210 */ /* 0x001fca0007f1e0ff */
[----:B------:R-:W-:-:S04]  /*0a80*/  IMAD.X R15, RZ, RZ, R17, P0 ;  /* 0x000000ffff0f7224 */ /* 0x000fc800000e0611 */
[----:B------:R-:W-:-:S04]  /*0a90*/  IMAD.WIDE.U32 R8, R15, R24, RZ ;  /* 0x000000180f087225 */ /* 0x000fc800078e00ff */
[----:B------:R-:W-:-:S04]  /*0aa0*/  IMAD.WIDE.U32 R10, P0, R13, R25, R8 ;  /* 0x000000190d0a7225 */ /* 0x000fc80007800008 */
[----:B------:R-:W-:-:S04]  /*0ab0*/  IMAD.WIDE.U32 R8, R13, R24, RZ ;  /* 0x000000180d087225 */ /* 0x000fc800078e00ff */
[----:B------:R-:W-:Y:S01]  /*0ac0*/  IMAD.X R13, RZ, RZ, RZ, P0 ;  /* 0x000000ffff0d7224 */ /* 0x000fe200000e06ff */
[----:B------:R-:W-:Y:S01]  /*0ad0*/  IADD3 RZ, P0, R9, R10, RZ ;  /* 0x0000000a09ff7210 */ /* 0x000fe20007f1e0ff */
[----:B------:R-:W-:-:S04]  /*0ae0*/  IMAD.MOV.U32 R12, RZ, RZ, R11 ;  /* 0x000000ffff0c7224 */ /* 0x000fc800078e000b */
[----:B------:R-:W-:-:S08]  /*0af0*/  IMAD.WIDE.U32.X R8, R15, R25, R12, P0 ;  /* 0x000000190f087225 */ /* 0x000fd000000e040c */
.L_x_9:
[----:B------:R-:W0:Y:S01]  /*0b00*/  LDC.64 R24, c[0x0][0x640] ;  /* 0x00019000ff187b82 */ /* 0x000e220000000a00 */
[-CC-:B------:R-:W-:Y:S01]  /*0b10*/  SHF.R.U64 R88, R8, R0.reuse, R9.reuse ;  /* 0x0000000008587219 */ /* 0x180fe20000001209 */
[----:B------:R-:W-:Y:S01]  /*0b20*/  IMAD R30, R7, R21, R4 ;  /* 0x00000015071e7224 */ /* 0x000fe200078e0204 */
[----:B------:R-:W-:Y:S01]  /*0b30*/  SHF.R.U32.HI R0, RZ, R0, R9 ;  /* 0x00000000ff007219 */ /* 0x000fe20000011609 */
[----:B------:R-:W-:Y:S01]  /*0b40*/  IMAD.MOV.U32 R21, RZ, RZ, 0x1 ;  /* 0x00000001ff157424 */ /* 0x000fe200078e00ff */
[----:B------:R-:W-:-:S03]  /*0b50*/  IADD3 R5, P0, RZ, -R88, RZ ;  /* 0x80000058ff057210 */ /* 0x000fc60007f1e0ff */
[----:B------:R-:W1:Y:S02]  /*0b60*/  LDC R6, c[0x0][0x618] ;  /* 0x00018600ff067b82 */ /* 0x000e640000000800 */
[----:B------:R-:W-:-:S04]  /*0b70*/  IMAD.X R9, RZ, RZ, ~R0, P0 ;  /* 0x000000ffff097224 */ /* 0x000fc800000e0e00 */
[-C--:B------:R-:W-:Y:S02]  /*0b80*/  IMAD R0, R9, R26.reuse, RZ ;  /* 0x0000001a09007224 */ /* 0x080fe400078e02ff */
[----:B------:R-:W2:Y:S01]  /*0b90*/  LDC R11, c[0x0][0x608] ;  /* 0x00018200ff0b7b82 */ /* 0x000ea20000000800 */
[----:B------:R-:W-:-:S04]  /*0ba0*/  IMAD.WIDE.U32 R8, R5, R26, R16 ;  /* 0x0000001a05087225 */ /* 0x000fc800078e0010 */
[----:B------:R-:W-:-:S03]  /*0bb0*/  IMAD R5, R5, R27, R0 ;  /* 0x0000001b05057224 */ /* 0x000fc600078e0200 */
[----:B------:R-:W3:Y:S01]  /*0bc0*/  LDC R12, c[0x0][0x658] ;  /* 0x00019600ff0c7b82 */ /* 0x000ee20000000800 */
[----:B0-----:R-:W-:Y:S01]  /*0bd0*/  ISETP.NE.U32.AND P0, PT, R24, RZ, PT ;  /* 0x000000ff1800720c */ /* 0x001fe20003f05070 */
[----:B------:R-:W-:Y:S02]  /*0be0*/  IMAD.IADD R5, R9, 0x1, R5 ;  /* 0x0000000109057824 */ /* 0x000fe400078e0205 */
[----:B------:R-:W-:Y:S01]  /*0bf0*/  IMAD.MOV.U32 R9, RZ, RZ, -0x1 ;  /* 0xffffffffff097424 */ /* 0x000fe200078e00ff */
[----:B------:R-:W-:-:S03]  /*0c00*/  ISETP.NE.AND.EX P0, PT, R25, RZ, PT, P0 ;  /* 0x000000ff1900720c */ /* 0x000fc60003f05300 */
[----:B------:R-:W0:Y:S01]  /*0c10*/  LDC R15, c[0x0][0x600] ;  /* 0x00018000ff0f7b82 */ /* 0x000e220000000800 */
[-CC-:B-1----:R-:W-:Y:S02]  /*0c20*/  SHF.R.U64 R13, R8, R6.reuse, R5.reuse ;  /* 0x00000006080d7219 */ /* 0x182fe40000001205 */
[----:B------:R-:W-:-:S05]  /*0c30*/  SHF.R.U32.HI R0, RZ, R6, R5 ;  /* 0x00000006ff007219 */ /* 0x000fca0000011605 */
[----:B------:R-:W1:Y:S01]  /*0c40*/  LDC R14, c[0x0][0x648] ;  /* 0x00019200ff0e7b82 */ /* 0x000e620000000800 */
[-CC-:B--2---:R-:W-:Y:S02]  /*0c50*/  SHF.R.U64 R27, R13, R11.reuse, R0.reuse ;  /* 0x0000000b0d1b7219 */ /* 0x184fe40000001200 */
[----:B------:R-:W-:-:S05]  /*0c60*/  SHF.R.U32.HI R5, RZ, R11, R0 ;  /* 0x0000000bff057219 */ /* 0x000fca0000011600 */
[----:B------:R-:W2:Y:S01]  /*0c70*/  LDC R20, c[0x0][0x638] ;  /* 0x00018e00ff147b82 */ /* 0x000ea20000000800 */
[-CC-:B---3--:R-:W-:Y:S02]  /*0c80*/  SHF.R.U64 R28, R27, R12.reuse, R5.reuse ;  /* 0x0000000c1b1c7219 */ /* 0x188fe40000001205 */
[-C--:B------:R-:W-:Y:S02]  /*0c90*/  SHF.L.U32 R0, R9, R12.reuse, RZ ;  /* 0x0000000c09007219 */ /* 0x080fe400000006ff */
[----:B------:R-:W-:Y:S01]  /*0ca0*/  SHF.R.U32.HI R5, RZ, R12, R5 ;  /* 0x0000000cff057219 */ /* 0x000fe20000011605 */
[----:B------:R-:W-:Y:S01]  /*0cb0*/  IMAD.MOV.U32 R4, RZ, RZ, R28 ;  /* 0x000000ffff047224 */ /* 0x000fe200078e001c */
[----:B------:R-:W-:Y:S01]  /*0cc0*/  LOP3.LUT R10, RZ, R0, RZ, 0x33, !PT ;  /* 0x00000000ff0a7212 */ /* 0x000fe200078e33ff */
[----:B------:R-:W3:Y:S01]  /*0cd0*/  LDC R26, c[0x0][0x610] ;  /* 0x00018400ff1a7b82 */ /* 0x000ee20000000800 */
[----:B------:R-:W-:Y:S05]  /*0ce0*/  @!P0 BRA `(.L_x_10) ;  /* 0x0000000000288947 */ /* 0x000fea0003800000 */
[----:B------:R-:W4:Y:S02]  /*0cf0*/  LDC R9, c[0x0][0x64c] ;  /* 0x00019300ff097b82 */ /* 0x000f240000000800 */
[----:B----4-:R-:W-:-:S05]  /*0d00*/  IADD3 R9, P0, R28, R9, RZ ;  /* 0x000000091c097210 */ /* 0x010fca0007f1e0ff */
        /* <DEDUP_REMOVED lines=8> */
.L_x_10:
[----:B-1----:R-:W-:Y:S01]  /*0d90*/  SHF.R.U64 R4, R4, R14, R5 ;  /* 0x0000000e04047219 */ /* 0x002fe20000001205 */
[----:B0-----:R-:W-:Y:S01]  /*0da0*/  VIADD R6, R15, 0xffffffff ;  /* 0xffffffff0f067836 */ /* 0x001fe20000000000 */
[----:B------:R-:W-:Y:S02]  /*0db0*/  SHF.L.U32 R0, R21, R12, RZ ;  /* 0x0000000c15007219 */ /* 0x000fe400000006ff */
[----:B------:R-:W-:Y:S01]  /*0dc0*/  LOP3.LUT R5, R27, R10, RZ, 0xc0, !PT ;  /* 0x0000000a1b057212 */ /* 0x000fe200078ec0ff */
[----:B------:R-:W-:Y:S01]  /*0dd0*/  IMAD.MOV R7, RZ, RZ, -R4 ;  /* 0x000000ffff077224 */ /* 0x000fe200078e0a04 */
[----:B------:R-:W-:Y:S02]  /*0de0*/  SEL R3, R3, R30, !P1 ;  /* 0x0000001e03037207 */ /* 0x000fe40004800000 */
[----:B------:R-:W-:Y:S01]  /*0df0*/  LOP3.LUT R6, R13, R6, RZ, 0xc0, !PT ;  /* 0x000000060d067212 */ /* 0x000fe200078ec0ff */
[----:B------:R-:W-:Y:S02]  /*0e00*/  IMAD R4, R0, R4, R5 ;  /* 0x0000000400047224 */ /* 0x000fe400078e0205 */
[----:B--2---:R-:W-:-:S02]  /*0e10*/  IMAD R0, R7, R20, R28 ;  /* 0x0000001407007224 */ /* 0x004fc400078e021c */
[----:B---3--:R-:W-:Y:S02]  /*0e20*/  IMAD R3, R4, R26, R3 ;  /* 0x0000001a04037224 */ /* 0x008fe400078e0203 */
[----:B------:R-:W-:Y:S02]  /*0e30*/  IMAD R92, R0, R15, R6 ;  /* 0x0000000f005c7224 */ /* 0x000fe400078e0206 */
[----:B------:R-:W-:-:S03]  /*0e40*/  IMAD.MOV.U32 R4, RZ, RZ, 0x1 ;  /* 0x00000001ff047424 */ /* 0x000fc600078e00ff */
[----:B------:R-:W-:Y:S02]  /*0e50*/  SEL R93, R92, R3, !P1 ;  /* 0x000000035c5d7207 */ /* 0x000fe40004800000 */
[----:B------:R-:W-:Y:S02]  /*0e60*/  PRMT R0, R4, 0x7610, R0 ;  /* 0x0000761004007816 */ /* 0x000fe40000000000 */
[----:B------:R-:W-:-:S07]  /*0e70*/  SEL R92, R3, R92, !P1 ;  /* 0x0000005c035c7207 */ /* 0x000fce0004800000 */
.L_x_8:
[----:B------:R-:W-:-:S08]  /*0e80*/  NOP ;  /* 0x0000000000007918 */ /* 0x000fd00000000000 */
[----:B------:R-:W0:Y:S02]  /*0e90*/  USETMAXREG.TRY_ALLOC.CTAPOOL UP0, 0xe8 ;  /* 0x000000e8000079c8 */ /* 0x000e240008000600 */
[----:B0-----:R-:W-:-:S13]  /*0ea0*/  PLOP3.LUT P0, PT, PT, PT, UP0, 0x80, 0x0 ;  /* 0x000000000000781c */ /* 0x001fda0003f0f008 */
[----:B------:R-:W-:Y:S05]  /*0eb0*/  @!P0 BRA `(.L_x_8) ;  /* 0xfffffffc00f08947 */ /* 0x000fea000383ffff */
[----:B------:R-:W-:Y:S01]  /*0ec0*/  ULDC.64 UR4, c[0x0][0x598] ;  /* 0x0001660000047ab9 */ /* 0x000fe20000000a00 */
[----:B------:R-:W-:Y:S01]  /*0ed0*/  ULDC.64 UR36, c[0x0][0x208] ;  /* 0x0000820000247ab9 */ /* 0x000fe20000000a00 */
[----:B------:R-:W-:-:S04]  /*0ee0*/  ISETP.NE.U32.AND P0, PT, RZ, UR4, PT ;  /* 0x00000004ff007c0c */ /* 0x000fc8000bf05070 */
[----:B------:R-:W-:-:S13]  /*0ef0*/  ISETP.NE.AND.EX P0, PT, RZ, UR5, PT, P0 ;  /* 0x00000005ff007c0c */ /* 0x000fda000bf05300 */
[----:B------:R-:W-:Y:S05]  /*0f00*/  @!P0 BRA `(.L_x_11) ;  /* 0x00000000001c8947 */ /* 0x000fea0003800000 */
[----:B------:R-:W0:Y:S02]  /*0f10*/  LDC.64 R4, c[0x0][0x598] ;  /* 0x00016600ff047b82 */ /* 0x000e240000000a00 */
[----:B0-----:R-:W2:Y:S02]  /*0f20*/  LDG.E.64 R4, desc[UR36][R4.64] ;  /* 0x0000002404047981 */ /* 0x001ea4000c1e1b00 */
[----:B--2---:R-:W-:-:S04]  /*0f30*/  ISETP.NE.U32.AND P0, PT, R4, RZ, PT ;  /* 0x000000ff0400720c */ /* 0x004fc80003f05070 */
[----:B------:R-:W-:-:S13]  /*0f40*/  ISETP.NE.AND.EX P0, PT, R5, RZ, PT, P0 ;  /* 0x000000ff0500720c */ /* 0x000fda0003f05300 */
[----:B------:R-:W-:Y:S05]  /*0f50*/  @!P0 BRA `(.L_x_11) ;  /* 0x0000000000088947 */ /* 0x000fea0003800000 */
[----:B------:R0:W5:Y:S01]  /*0f60*/  LD.E R89, desc[UR36][R4.64] ;  /* 0x0000002404597980 */ /* 0x000162000c101900 */
[----:B------:R-:W-:Y:S05]  /*0f70*/  BRA `(.L_x_12) ;  /* 0x0000000000247947 */ /* 0x000fea0003800000 */
.L_x_11:
[----:B------:R-:W-:Y:S02]  /*0f80*/  ULDC.64 UR4, c[0x0][0x588] ;  /* 0x0001620000047ab9 */ /* 0x000fe40000000a00 */
[----:B------:R-:W-:-:S04]  /*0f90*/  ISETP.NE.U32.AND P0, PT, RZ, UR4, PT ;  /* 0x00000004ff007c0c */ /* 0x000fc8000bf05070 */
[----:B------:R-:W-:-:S13]  /*0fa0*/  ISETP.NE.AND.EX P0, PT, RZ, UR5, PT, P0 ;  /* 0x00000005ff007c0c */ /* 0x000fda000bf05300 */
[----:B------:R-:W-:Y:S05]  /*0fb0*/  @!P0 BRA `(.L_x_13) ;  /* 0x00000000000c8947 */ /* 0x000fea0003800000 */
[----:B------:R-:W0:Y:S02]  /*0fc0*/  LDC.64 R4, c[0x0][0x588] ;  /* 0x00016200ff047b82 */ /* 0x000e240000000a00 */
[----:B0-----:R1:W5:Y:S01]  /*0fd0*/  LDG.E R89, desc[UR36][R4.64] ;  /* 0x0000002404597981 */ /* 0x001362000c1e1900 */
[----:B------:R-:W-:Y:S05]  /*0fe0*/  BRA `(.L_x_12) ;  /* 0x0000000000087947 */ /* 0x000fea0003800000 */
.L_x_13:
[----:B------:R-:W-:Y:S02]  /*0ff0*/  ULDC UR4, c[0x0][0x580] ;  /* 0x0001600000047ab9 */ /* 0x000fe40000000800 */
[----:B------:R-:W-:-:S07]  /*1000*/  IMAD.U32 R89, RZ, RZ, UR4 ;  /* 0x00000004ff597e24 */ /* 0x000fce000f8e00ff */
.L_x_12:
[----:B------:R-:W-:Y:S02]  /*1010*/  ULDC.64 UR4, c[0x0][0x5a0] ;  /* 0x0001680000047ab9 */ /* 0x000fe40000000a00 */
[----:B------:R-:W-:-:S04]  /*1020*/  ISETP.NE.U32.AND P0, PT, RZ, UR4, PT ;  /* 0x00000004ff007c0c */ /* 0x000fc8000bf05070 */
[----:B------:R-:W-:-:S13]  /*1030*/  ISETP.NE.AND.EX P0, PT, RZ, UR5, PT, P0 ;  /* 0x00000005ff007c0c */ /* 0x000fda000bf05300 */
[----:B------:R-:W-:Y:S05]  /*1040*/  @!P0 BRA `(.L_x_14) ;  /* 0x00000000001c8947 */ /* 0x000fea0003800000 */
[----:B01----:R-:W0:Y:S02]  /*1050*/  LDC.64 R4, c[0x0][0x5a0] ;  /* 0x00016800ff047b82 */ /* 0x003e240000000a00 */
[----:B0-----:R-:W2:Y:S02]  /*1060*/  LDG.E.64 R4, desc[UR36][R4.64] ;  /* 0x0000002404047981 */ /* 0x001ea4000c1e1b00 */
[----:B--2---:R-:W-:-:S04]  /*1070*/  ISETP.NE.U32.AND P0, PT, R4, RZ, PT ;  /* 0x000000ff0400720c */ /* 0x004fc80003f05070 */
[----:B------:R-:W-:-:S13]  /*1080*/  ISETP.NE.AND.EX P0, PT, R5, RZ, PT, P0 ;  /* 0x000000ff0500720c */ /* 0x000fda0003f05300 */
[----:B------:R-:W-:Y:S05]  /*1090*/  @!P0 BRA `(.L_x_14) ;  /* 0x0000000000088947 */ /* 0x000fea0003800000 */
[----:B------:R0:W5:Y:S01]  /*10a0*/  LD.E R90, desc[UR36][R4.64] ;  /* 0x00000024045a7980 */ /* 0x000162000c101900 */
[----:B------:R-:W-:Y:S05]  /*10b0*/  BRA `(.L_x_15) ;  /* 0x0000000000247947 */ /* 0x000fea0003800000 */
.L_x_14:
[----:B------:R-:W-:Y:S02]  /*10c0*/  ULDC.64 UR4, c[0x0][0x590] ;  /* 0x0001640000047ab9 */ /* 0x000fe40000000a00 */
[----:B------:R-:W-:-:S04]  /*10d0*/  ISETP.NE.U32.AND P0, PT, RZ, UR4, PT ;  /* 0x00000004ff007c0c */ /* 0x000fc8000bf05070 */
[----:B------:R-:W-:-:S13]  /*10e0*/  ISETP.NE.AND.EX P0, PT, RZ, UR5, PT, P0 ;  /* 0x00000005ff007c0c */ /* 0x000fda000bf05300 */
[----:B------:R-:W-:Y:S05]  /*10f0*/  @!P0 BRA `(.L_x_16) ;  /* 0x00000000000c8947 */ /* 0x000fea0003800000 */
[----:B------:R-:W2:Y:S02]  /*1100*/  LDC.64 R90, c[0x0][0x590] ;  /* 0x00016400ff5a7b82 */ /* 0x000ea40000000a00 */
[----:B--2---:R2:W5:Y:S01]  /*1110*/  LDG.E R90, desc[UR36][R90.64] ;  /* 0x000000245a5a7981 */ /* 0x004562000c1e1900 */
[----:B------:R-:W-:Y:S05]  /*1120*/  BRA `(.L_x_15) ;  /* 0x0000000000087947 */ /* 0x000fea0003800000 */
.L_x_16:
[----:B------:R-:W-:Y:S02]  /*1130*/  ULDC UR4, c[0x0][0x584] ;  /* 0x0001610000047ab9 */ /* 0x000fe40000000800 */
[----:B------:R-:W-:-:S07]  /*1140*/  IMAD.U32 R90, RZ, RZ, UR4 ;  /* 0x00000004ff5a7e24 */ /* 0x000fce000f8e00ff */
.L_x_15:
[----:B------:R-:W-:-:S13]  /*1150*/  LOP3.LUT P0, RZ, R0, 0xff, RZ, 0xc0, !PT ;  /* 0x000000ff00ff7812 */ /* 0x000fda000780c0ff */
[----:B------:R-:W-:Y:S05]  /*1160*/  @!P0 EXIT ;  /* 0x000000000000894d */ /* 0x000fea0003800000 */
[----:B------:R-:W-:Y:S01]  /*1170*/  ULDC UR4, c[0x0][0x28c] ;  /* 0x0000a30000047ab9 */ /* 0x000fe20000000800 */
[----:B------:R-:W-:Y:S01]  /*1180*/  UMOV UR38, URZ ;  /* 0x0000003f00267c82 */ /* 0x000fe20008000000 */
[----:B------:R-:W-:Y:S01]  /*1190*/  UIADD3 UR4, UR4, 0x1f, URZ ;  /* 0x0000001f04047890 */ /* 0x000fe2000fffe03f */
[----:B------:R-:W-:-:S03]  /*11a0*/  UMOV UR39, URZ ;  /* 0x0000003f00277c82 */ /* 0x000fc60008000000 */
[----:B------:R-:W-:-:S04]  /*11b0*/  USHF.R.S32.HI UR5, URZ, 0x1f, UR4 ;  /* 0x0000001f3f057899 */ /* 0x000fc80008011404 */
[----:B------:R-:W-:-:S04]  /*11c0*/  ULEA.HI UR5, UR5, UR4, URZ, 0x5 ;  /* 0x0000000405057291 */ /* 0x000fc8000f8f283f */
[----:B------:R-:W-:-:S12]  /*11d0*/  USHF.R.S32.HI UR40, URZ, 0x5, UR5 ;  /* 0x000000053f287899 */ /* 0x000fd80008011405 */
.L_x_166:
[----:B------:R-:W-:Y:S01]  /*11e0*/  LOP3.LUT R0, R18, 0x80, RZ, 0xc0, !PT ;  /* 0x0000008012007812 */ /* 0x000fe200078ec0ff */
[----:B------:R-:W3:Y:S01]  /*11f0*/  S2UR UR7, SR_CgaCtaId ;  /* 0x00000000000779c3 */ /* 0x000ee20000008800 */
[----:B------:R-:W-:Y:S02]  /*1200*/  UMOV UR6, 0x400 ;  /* 0x0000040000067882 */ /* 0x000fe40000000000 */
[----:B------:R-:W-:-:S06]  /*1210*/  SHF.R.U32.HI R0, RZ, 0x7, R0 ;  /* 0x00000007ff007819 */ /* 0x000fcc0000011600 */
[----:B----4-:R-:W4:Y:S01]  /*1220*/  SHFL.IDX PT, R0, R0, RZ, 0x1f ;  /* 0x00001fff00007589 */ /* 0x010f2200000e0000 */
[----:B---3--:R-:W-:Y:S01]  /*1230*/  ULEA UR6, UR7, UR6, 0x18 ;  /* 0x0000000607067291 */ /* 0x008fe2000f8ec03f */
[----:B----4-:R-:W-:-:S13]  /*1240*/  R2UR UR4, R0 ;  /* 0x00000000000472ca */ /* 0x010fda00000e0000 */
[----:B------:R-:W-:-:S04]  /*1250*/  ULEA.HI UR5, UR4, UR4, URZ, 0x1 ;  /* 0x0000000404057291 */ /* 0x000fc8000f8f083f */
[----:B------:R-:W-:-:S04]  /*1260*/  ULOP3.LUT UR5, UR5, 0x1ffffe, URZ, 0xc0, !UPT ;  /* 0x001ffffe05057892 */ /* 0x000fc8000f8ec03f */
[----:B------:R-:W-:-:S03]  /*1270*/  UIADD3 UR5, UR4, -UR5, URZ ;  /* 0x8000000504057290 */ /* 0x000fc6000fffe03f */
[----:B------:R-:W-:Y:S01]  /*1280*/  ULDC UR4, c[0x0][0x28c] ;  /* 0x0000a30000047ab9 */ /* 0x000fe20000000800 */
[----:B------:R-:W-:Y:S01]  /*1290*/  ULEA UR5, UR5, UR6, 0xb ;  /* 0x0000000605057291 */ /* 0x000fe2000f8e583f */
[----:B------:R-:W-:-:S03]  /*12a0*/  ISETP.LT.AND P0, PT, RZ, UR4, PT ;  /* 0x00000004ff007c0c */ /* 0x000fc6000bf01270 */
[----:B------:R-:W-:-:S04]  /*12b0*/  UIADD3 UR5, UR5, 0x100, URZ ;  /* 0x0000010005057890 */ /* 0x000fc8000fffe03f */
[----:B------:R-:W-:-:S04]  /*12c0*/  USHF.R.U32.HI UR5, URZ, 0x4, UR5 ;  /* 0x000000043f057899 */ /* 0x000fc80008011605 */
[----:B------:R-:W-:-:S04]  /*12d0*/  ULOP3.LUT UR5, UR5, 0x3fff, URZ, 0xc0, !UPT ;  /* 0x00003fff05057892 */ /* 0x000fc8000f8ec03f */
[----:B------:R-:W-:Y:S01]  /*12e0*/  ULOP3.LUT UR41, UR5, 0x10000, URZ, 0xfc, !UPT ;  /* 0x0001000005297892 */ /* 0x000fe2000f8efc3f */
[----:B01----:R-:W-:Y:S11]  /*12f0*/  @P0 BRA `(.L_x_17) ;  /* 0x0000000000400947 */ /* 0x003ff60003800000 */
[----:B------:R-:W-:Y:S01]  /*1300*/  MOV R0, 0x0 ;  /* 0x0000000000007802 */ /* 0x000fe20000000f00 */
[----:B------:R-:W-:Y:S01]  /*1310*/  ULDC.64 UR4, c[0x4][0x68] ;  /* 0x01001a0000047ab9 */ /* 0x000fe20000000a00 */
[----:B------:R-:W-:Y:S01]  /*1320*/  ULDC.64 UR6, c[0x4][0x8] ;  /* 0x0100020000067ab9 */ /* 0x000fe20000000a00 */
[----:B01----:R-:W-:Y:S01]  /*1330*/  IMAD.U32 R4, RZ, RZ, UR4 ;  /* 0x00000004ff047e24 */ /* 0x003fe2000f8e00ff */
[----:B------:R0:W1:Y:S01]  /*1340*/  LDC.64 R14, c[0x4][R0] ;  /* 0x01000000000e7b82 */ /* 0x0000620000000a00 */
[----:B------:R-:W-:Y:S01]  /*1350*/  IMAD.U32 R5, RZ, RZ, UR5 ;  /* 0x00000005ff057e24 */ /* 0x000fe2000f8e00ff */
[----:B------:R-:W-:Y:S01]  /*1360*/  ULDC.64 UR4, c[0x4][0x70] ;  /* 0x01001c0000047ab9 */ /* 0x000fe20000000a00 */
[----:B------:R-:W-:Y:S02]  /*1370*/  IMAD.U32 R10, RZ, RZ, UR6 ;  /* 0x00000006ff0a7e24 */ /* 0x000fe4000f8e00ff */
[----:B------:R-:W-:Y:S02]  /*1380*/  IMAD.U32 R6, RZ, RZ, UR4 ;  /* 0x00000004ff067e24 */ /* 0x000fe4000f8e00ff */
[----:B------:R-:W-:-:S02]  /*1390*/  IMAD.U32 R7, RZ, RZ, UR5 ;  /* 0x00000005ff077e24 */ /* 0x000fc4000f8e00ff */
[----:B------:R-:W-:Y:S02]  /*13a0*/  IMAD.U32 R11, RZ, RZ, UR7 ;  /* 0x00000007ff0b7e24 */ /* 0x000fe4000f8e00ff */
[----:B------:R-:W-:Y:S02]  /*13b0*/  IMAD.MOV.U32 R8, RZ, RZ, 0x1e1 ;  /* 0x000001e1ff087424 */ /* 0x000fe400078e00ff */
[----:B------:R-:W-:Y:S02]  /*13c0*/  IMAD.MOV.U32 R12, RZ, RZ, 0x1 ;  /* 0x00000001ff0c7424 */ /* 0x000fe400078e00ff */
[----:B0-----:R-:W-:-:S07]  /*13d0*/  IMAD.MOV.U32 R13, RZ, RZ, RZ ;  /* 0x000000ffff0d7224 */ /* 0x001fce00078e00ff */
[----:B------:R-:W-:-:S07]  /*13e0*/  LEPC R20, `(.L_x_17) ;  /* 0x000000001014794e */ /* 0x000fce0000000000 */
[----:B-12--5:R-:W-:Y:S05]  /*13f0*/  CALL.ABS.NOINC R14 ;  /* 0x000000000e007343 */ /* 0x026fea0003c00000 */
.L_x_17:
[----:B------:R-:W-:-:S04]  /*1400*/  LOP3.LUT R0, R19, 0x1, RZ, 0xfc, !PT ;  /* 0x0000000113007812 */ /* 0x000fc800078efcff */
[----:B------:R-:W-:-:S13]  /*1410*/  ISETP.NE.AND P0, PT, R0, 0x3, PT ;  /* 0x000000030000780c */ /* 0x000fda0003f05270 */
[----:B------:R-:W-:Y:S05]  /*1420*/  @!P0 BRA `(.L_x_18) ;  /* 0x0000000000048947 */ /* 0x000fea0003800000 */
[----:B------:R-:W-:Y:S01]  /*1430*/  BPT.TRAP 0x1 ;  /* 0x000000040000795c */ /* 0x000fe20000300000 */
.L_x_18:
[----:B------:R-:W3:Y:S01]  /*1440*/  S2UR UR5, SR_CgaCtaId ;  /* 0x00000000000579c3 */ /* 0x000ee20000008800 */
[----:B------:R-:W-:Y:S01]  /*1450*/  UMOV UR4, 0x400 ;  /* 0x0000040000047882 */ /* 0x000fe20000000000 */
[----:B------:R-:W-:Y:S02]  /*1460*/  IMAD.U32 R0, RZ, RZ, UR38 ;  /* 0x00000026ff007e24 */ /* 0x000fe4000f8e00ff */
[----:B------:R-:W-:-:S03]  /*1470*/  IMAD.U32 R3, RZ, RZ, UR39 ;  /* 0x00000027ff037e24 */ /* 0x000fc6000f8e00ff */
[----:B------:R-:W-:Y:S01]  /*1480*/  SHF.L.U32 R0, R0, 0x1f, RZ ;  /* 0x0000001f00007819 */ /* 0x000fe200000006ff */
[----:B---3--:R-:W-:-:S06]  /*1490*/  ULEA UR4, UR5, UR4, 0x18 ;  /* 0x0000000405047291 */ /* 0x008fcc000f8ec03f */
[----:B------:R-:W-:-:S04]  /*14a0*/  IMAD.U32 R6, RZ, RZ, UR4 ;  /* 0x00000004ff067e24 */ /* 0x000fc8000f8e00ff */
[----:B------:R-:W-:-:S04]  /*14b0*/  IMAD R3, R3, 0x8, R6 ;  /* 0x0000000803037824 */ /* 0x000fc800078e0206 */
[----:B------:R3:W4:Y:S01]  /*14c0*/  SYNCS.PHASECHK.TRANS64.TRYWAIT P1, [R3+URZ], R0 ;  /* 0x00000000030075a7 */ /* 0x000722000802017f */
[----:B------:R-:W-:Y:S05]  /*14d0*/  @!P0 BRA `(.L_x_19) ;  /* 0x0000000000048947 */ /* 0x000fea0003800000 */
[----:B------:R-:W-:Y:S01]  /*14e0*/  BPT.TRAP 0x1 ;  /* 0x000000040000795c */ /* 0x000fe20000300000 */
.L_x_19:
[----:B----4-:R-:W-:Y:S05]  /*14f0*/  @P1 BRA `(.L_x_20) ;  /* 0x0000000000081947 */ /* 0x010fea0003800000 */
[----:B------:R-:W4:Y:S02]  /*1500*/  SYNCS.PHASECHK.TRANS64.TRYWAIT P1, [R3+URZ], R0 ;  /* 0x00000000030075a7 */ /* 0x000f24000802017f */
[----:B----4-:R-:W-:Y:S05]  /*1510*/  @!P1 BRA `(.L_x_21) ;  /* 0x0000005800889947 */ /* 0x010fea0003800000 */
.L_x_20:
[----:B------:R-:W-:-:S04]  /*1520*/  UISETP.LT.AND UP0, UPT, UR40, 0x1, UPT ;  /* 0x000000012800788c */ /* 0x000fc8000bf01270 */
[----:B------:R-:W-:-:S06]  /*1530*/  USEL UR4, UR40, 0x1, UP0 ;  /* 0x0000000128047887 */ /* 0x000fcc0008000000 */
[----:B---34-:R-:W-:Y:S01]  /*1540*/  IMAD.U32 R0, RZ, RZ, UR4 ;  /* 0x00000004ff007e24 */ /* 0x018fe2000f8e00ff */
[----:B------:R-:W-:Y:S05]  /*1550*/  WARPSYNC.ALL ;  /* 0x0000000000007948 */ /* 0x000fea0003800000 */
[----:B------:R-:W-:-:S04]  /*1560*/  IADD3 R0, -R0, UR40, RZ ;  /* 0x0000002800007c10 */ /* 0x000fc8000fffe1ff */
[----:B------:R-:W-:Y:S02]  /*1570*/  ISETP.GE.AND P1, PT, R0, 0x1, PT ;  /* 0x000000010000780c */ /* 0x000fe40003f26270 */
[----:B------:R-:W-:Y:S01]  /*1580*/  R2UR UR4, R6 ;  /* 0x00000000060472ca */ /* 0x000fe200000e0000 */
[----:B------:R-:W-:Y:S01]  /*1590*/  WARPGROUP.ARRIVE ;  /* 0x00000000000079c5 */ /* 0x000fe20000000000 */
[----:B------:R-:W-:Y:S01]  /*15a0*/  UMOV UR5, 0xc0000010 ;  /* 0xc000001000057882 */ /* 0x000fe20000000000 */
[----:B------:R-:W-:-:S10]  /*15b0*/  UMOV UR7, 0xc0000010 ;  /* 0xc000001000077882 */ /* 0x000fd40000000000 */
[----:B------:R-:W-:-:S04]  /*15c0*/  UIADD3 UR4, UR4, 0x8100, URZ ;  /* 0x0000810004047890 */ /* 0x000fc8000fffe03f */
[----:B------:R-:W-:-:S04]  /*15d0*/  USHF.R.U32.HI UR4, URZ, 0x4, UR4 ;  /* 0x000000043f047899 */ /* 0x000fc80008011604 */
[----:B------:R-:W-:-:S04]  /*15e0*/  ULOP3.LUT UR4, UR4, 0x3fff, URZ, 0xc0, !UPT ;  /* 0x00003fff04047892 */ /* 0x000fc8000f8ec03f */
[----:B------:R-:W-:Y:S02]  /*15f0*/  ULOP3.LUT UR10, UR4, 0x10000, URZ, 0xfc, !UPT ;  /* 0x00010000040a7892 */ /* 0x000fe4000f8efc3f */
[----:B------:R-:W-:Y:S02]  /*1600*/  ULEA UR4, UR39, UR41, 0x9 ;  /* 0x0000002927047291 */ /* 0x000fe4000f8e483f */
[----:B------:R-:W-:Y:S02]  /*1610*/  ULEA UR6, UR39, UR10, 0x7 ;  /* 0x0000000a27067291 */ /* 0x000fe4000f8e383f */
[----:B------:R-:W-:-:S07]  /*1620*/  UIADD3 UR8, UR4, 0x100, URZ ;  /* 0x0000010004087890 */ /* 0x000fce000fffe03f */
[----:B------:R-:W-:Y:S01]  /*1630*/  IGMMA.64x64x32.S8.S8 R56, gdesc[UR4], RZ, !UPT, gsb0 ;  /* 0x01e00000043879f1 */ /* 0x000fe2000c0410ff */
[----:B------:R-:W-:Y:S01]  /*1640*/  UMOV UR4, UR8 ;  /* 0x0000000800047c82 */ /* 0x000fe20008000000 */
[----:B------:R-:W-:Y:S01]  /*1650*/  UMOV UR5, 0xc0000010 ;  /* 0xc000001000057882 */ /* 0x000fe20000000000 */
[----:B------:R-:W-:Y:S02]  /*1660*/  WARPGROUP.DEPBAR.LE gsb0, 0x0 ;  /* 0x00008000000079c5 */ /* 0x000fe40000010000 */
[----:B------:R-:W-:-:S06]  /*1670*/  WARPGROUP.ARRIVE ;  /* 0x00000000000079c5 */ /* 0x000fcc0000000000 */
[----:B------:R-:W-:Y:S03]  /*1680*/  IGMMA.64x64x32.S8.S8 R24, gdesc[UR4], RZ, !UPT, gsb0 ;  /* 0x01e00000041879f1 */ /* 0x000fe6000c0410ff */
[----:B------:R-:W-:Y:S02]  /*1690*/  WARPGROUP.DEPBAR.LE gsb0, 0x0 ;  /* 0x00008000000079c5 */ /* 0x000fe40000010000 */
[----:B------:R-:W-:Y:S05]  /*16a0*/  @!P1 BRA `(.L_x_22) ;  /* 0x0000000000e09947 */ /* 0x000fea0003800000 */
[----:B------:R-:W-:Y:S02]  /*16b0*/  UIADD3 UR4, UR39, 0x1, URZ ;  /* 0x0000000127047890 */ /* 0x000fe4000fffe03f */
[----:B------:R-:W-:Y:S02]  /*16c0*/  IMAD.U32 R3, RZ, RZ, UR39 ;  /* 0x00000027ff037e24 */ /* 0x000fe4000f8e00ff */
[----:B------:R-:W-:-:S04]  /*16d0*/  UISETP.NE.AND UP0, UPT, UR4, 0x4, UPT ;  /* 0x000000040400788c */ /* 0x000fc8000bf05270 */
[----:B------:R-:W-:Y:S02]  /*16e0*/  USEL UR5, URZ, 0x1, UP0 ;  /* 0x000000013f057887 */ /* 0x000fe40008000000 */
[----:B------:R-:W-:Y:S02]  /*16f0*/  USEL UR8, UR4, URZ, UP0 ;  /* 0x0000003f04087287 */ /* 0x000fe40008000000 */
[----:B------:R-:W-:-:S06]  /*1700*/  ULOP3.LUT UR5, UR38, UR5, URZ, 0x3c, !UPT ;  /* 0x0000000526057292 */ /* 0x000fcc000f8e3c3f */
[----:B------:R-:W-:-:S07]  /*1710*/  IMAD.U32 R7, RZ, RZ, UR5 ;  /* 0x00000005ff077e24 */ /* 0x000fce000f8e00ff */
.L_x_29:
[----:B------:R-:W-:Y:S05]  /*1720*/  @!P0 BRA `(.L_x_23) ;  /* 0x0000000000048947 */ /* 0x000fea0003800000 */
[----:B------:R-:W-:Y:S01]  /*1730*/  BPT.TRAP 0x1 ;  /* 0x000000040000795c */ /* 0x000fe20000300000 */
.L_x_23:
[----:B------:R-:W3:Y:S01]  /*1740*/  S2UR UR5, SR_CgaCtaId ;  /* 0x00000000000579c3 */ /* 0x000ee20000008800 */
[----:B------:R-:W-:Y:S01]  /*1750*/  UMOV UR4, 0x400 ;  /* 0x0000040000047882 */ /* 0x000fe20000000000 */
[----:B01----:R-:W-:Y:S01]  /*1760*/  IMAD.U32 R5, RZ, RZ, UR8 ;  /* 0x00000008ff057e24 */ /* 0x003fe2000f8e00ff */
[----:B------:R-:W-:Y:S01]  /*1770*/  SHF.L.U32 R4, R7, 0x1f, RZ ;  /* 0x0000001f07047819 */ /* 0x000fe200000006ff */
[----:B---3--:R-:W-:-:S06]  /*1780*/  ULEA UR4, UR5, UR4, 0x18 ;  /* 0x0000000405047291 */ /* 0x008fcc000f8ec03f */
[----:B------:R-:W-:-:S04]  /*1790*/  IMAD.U32 R6, RZ, RZ, UR4 ;  /* 0x00000004ff067e24 */ /* 0x000fc8000f8e00ff */
[----:B------:R-:W-:-:S04]  /*17a0*/  IMAD R5, R5, 0x8, R6 ;  /* 0x0000000805057824 */ /* 0x000fc800078e0206 */
[----:B------:R0:W1:Y:S01]  /*17b0*/  SYNCS.PHASECHK.TRANS64.TRYWAIT P1, [R5+URZ], R4 ;  /* 0x00000004050075a7 */ /* 0x000062000802017f */
[----:B------:R-:W-:Y:S05]  /*17c0*/  @!P0 BRA `(.L_x_24) ;  /* 0x0000000000048947 */ /* 0x000fea0003800000 */
[----:B------:R-:W-:Y:S01]  /*17d0*/  BPT.TRAP 0x1 ;  /* 0x000000040000795c */ /* 0x000fe20000300000 */
.L_x_24:
[----:B-1----:R-:W-:Y:S05]  /*17e0*/  @P1 BRA `(.L_x_25) ;  /* 0x0000000000081947 */ /* 0x002fea0003800000 */
[----:B------:R-:W1:Y:S02]  /*17f0*/  SYNCS.PHASECHK.TRANS64.TRYWAIT P1, [R5+URZ], R4 ;  /* 0x00000004050075a7 */ /* 0x000e64000802017f */
[----:B-1----:R-:W-:Y:S05]  /*1800*/  @!P1 BRA `(.L_x_26) ;  /* 0x0000005400e09947 */ /* 0x002fea0003800000 */
.L_x_25:
[----:B------:R-:W-:Y:S01]  /*1810*/  ULEA UR6, UR8, UR10, 0x7 ;  /* 0x0000000a08067291 */ /* 0x000fe2000f8e383f */
[----:B------:R-:W-:Y:S01]  /*1820*/  WARPGROUP.ARRIVE ;  /* 0x00000000000079c5 */ /* 0x000fe20000000000 */
[----:B------:R-:W-:Y:S01]  /*1830*/  ULEA UR4, UR8, UR41, 0x9 ;  /* 0x0000002908047291 */ /* 0x000fe2000f8e483f */
[----:B------:R-:W-:Y:S01]  /*1840*/  UMOV UR7, 0xc0000010 ;  /* 0xc000001000077882 */ /* 0x000fe20000000000 */
[----:B------:R-:W-:Y:S02]  /*1850*/  UMOV UR5, 0xc0000010 ;  /* 0xc000001000057882 */ /* 0x000fe40000000000 */
[----:B------:R-:W-:-:S05]  /*1860*/  UIADD3 UR9, UR4, 0x100, URZ ;  /* 0x0000010004097890 */ /* 0x000fca000fffe03f */
[----:B------:R-:W-:Y:S01]  /*1870*/  IGMMA.64x64x32.S8.S8 R56, gdesc[UR4], R56, gsb0 ;  /* 0x01e00000043879f1 */ /* 0x000fe20008041038 */
[----:B------:R-:W-:Y:S01]  /*1880*/  UMOV UR5, 0xc0000010 ;  /* 0xc000001000057882 */ /* 0x000fe20000000000 */
[----:B------:R-:W-:Y:S01]  /*1890*/  UMOV UR4, UR9 ;  /* 0x0000000900047c82 */ /* 0x000fe20008000000 */
[----:B------:R-:W-:Y:S02]  /*18a0*/  WARPGROUP.DEPBAR.LE gsb0, 0x0 ;  /* 0x00008000000079c5 */ /* 0x000fe40000010000 */
[----:B------:R-:W-:-:S06]  /*18b0*/  WARPGROUP.ARRIVE ;  /* 0x00000000000079c5 */ /* 0x000fcc0000000000 */
[----:B------:R-:W-:Y:S03]  /*18c0*/  IGMMA.64x64x32.S8.S8 R24, gdesc[UR4], R24, gsb0 ;  /* 0x01e00000041879f1 */ /* 0x000fe60008041018 */
[----:B------:R-:W-:Y:S02]  /*18d0*/  WARPGROUP.DEPBAR.LE gsb0, 0x0 ;  /* 0x00008000000079c5 */ /* 0x000fe40000010000 */
[----:B------:R-:W-:Y:S05]  /*18e0*/  @!P0 BRA `(.L_x_27) ;  /* 0x0000000000048947 */ /* 0x000fea0003800000 */
[----:B------:R-:W-:Y:S01]  /*18f0*/  BPT.TRAP 0x1 ;  /* 0x000000040000795c */ /* 0x000fe20000300000 */
.L_x_27:
[----:B------:R-:W-:-:S13]  /*1900*/  ISETP.NE.AND P1, PT, R23, RZ, PT ;  /* 0x000000ff1700720c */ /* 0x000fda0003f25270 */
[----:B01----:R-:W-:-:S04]  /*1910*/  @P1 IMAD R4, R3, 0x8, R6 ;  /* 0x0000000803041824 */ /* 0x003fc800078e0206 */
[----:B------:R-:W-:-:S05]  /*1920*/  @P1 VIADD R5, R4, 0x20 ;  /* 0x0000002004051836 */ /* 0x000fca0000000000 */
[----:B------:R-:W-:-:S04]  /*1930*/  @P1 PRMT R5, R22, 0x654, R5 ;  /* 0x0000065416051816 */ /* 0x000fc80000000005 */
[----:B------:R0:W-:Y:S01]  /*1940*/  @P1 SYNCS.ARRIVE.TRANS64.RED.A1T0 RZ, [R5+URZ], RZ ;  /* 0x000000ff05ff19a7 */ /* 0x0001e2000810043f */
[----:B------:R-:W-:-:S13]  /*1950*/  ISETP.GT.U32.AND P1, PT, R19, 0x1, PT ;  /* 0x000000011300780c */ /* 0x000fda0003f24070 */
[----:B0-----:R-:W-:Y:S05]  /*1960*/  @P1 BRA `(.L_x_28) ;  /* 0x0000000000041947 */ /* 0x001fea0003800000 */
[----:B------:R-:W-:Y:S01]  /*1970*/  BPT.TRAP 0x1 ;  /* 0x000000040000795c */ /* 0x000fe20000300000 */
.L_x_28:
[----:B------:R-:W-:Y:S01]  /*1980*/  UIADD3 UR8, UR8, 0x1, URZ ;  /* 0x0000000108087890 */ /* 0x000fe2000fffe03f */
[C---:B------:R-:W-:Y:S01]  /*1990*/  ISETP.GT.AND P2, PT, R0.reuse, 0x1, PT ;  /* 0x000000010000780c */ /* 0x040fe20003f44270 */
[----:B------:R-:W-:Y:S02]  /*19a0*/  VIADD R3, R3, 0x1 ;  /* 0x0000000103037836 */ /* 0x000fe40000000000 */
[----:B------:R-:W-:Y:S01]  /*19b0*/  UISETP.NE.AND UP0, UPT, UR8, 0x4, UPT ;  /* 0x000000040800788c */ /* 0x000fe2000bf05270 */
[----:B------:R-:W-:Y:S02]  /*19c0*/  VIADD R0, R0, 0xffffffff ;  /* 0xffffffff00007836 */ /* 0x000fe40000000000 */
[C---:B------:R-:W-:Y:S01]  /*19d0*/  ISETP.NE.AND P1, PT, R3.reuse, 0x4, PT ;  /* 0x000000040300780c */ /* 0x040fe20003f25270 */
[----:B------:R-:W-:Y:S02]  /*19e0*/  USEL UR4, URZ, 0x1, UP0 ;  /* 0x000000013f047887 */ /* 0x000fe40008000000 */
[----:B------:R-:W-:Y:S01]  /*19f0*/  USEL UR8, UR8, URZ, UP0 ;  /* 0x0000003f08087287 */ /* 0x000fe20008000000 */
[----:B------:R-:W-:-:S03]  /*1a00*/  SEL R3, R3, RZ, P1 ;  /* 0x000000ff03037207 */ /* 0x000fc60000800000 */
[----:B------:R-:W-:Y:S01]  /*1a10*/  LOP3.LUT R7, R7, UR4, RZ, 0x3c, !PT ;  /* 0x0000000407077c12 */ /* 0x000fe2000f8e3cff */
[----:B------:R-:W-:Y:S07]  /*1a20*/  @P2 BRA `(.L_x_29) ;  /* 0xfffffffc003c2947 */ /* 0x000fee000383ffff */
.L_x_22:
[----:B------:R-:W3:Y:S02]  /*1a30*/  LDC R0, c[0x0][0x28c] ;  /* 0x0000a300ff007b82 */ /* 0x000ee40000000800 */
[----:B---3--:R-:W-:-:S13]  /*1a40*/  ISETP.GE.AND P1, PT, R0, 0x1, PT ;  /* 0x000000010000780c */ /* 0x008fda0003f26270 */
[----:B------:R-:W-:Y:S05]  /*1a50*/  @!P1 BRA `(.L_x_30) ;  /* 0x0000000000409947 */ /* 0x000fea0003800000 */
[----:B------:R-:W-:Y:S05]  /*1a60*/  @!P0 BRA `(.L_x_31) ;  /* 0x0000000000048947 */ /* 0x000fea0003800000 */
[----:B------:R-:W-:Y:S01]  /*1a70*/  BPT.TRAP 0x1 ;  /* 0x000000040000795c */ /* 0x000fe20000300000 */
.L_x_31:
[----:B------:R-:W-:Y:S01]  /*1a80*/  ISETP.NE.AND P0, PT, R23, RZ, PT ;  /* 0x000000ff1700720c */ /* 0x000fe20003f05270 */
[----:B------:R-:W-:-:S12]  /*1a90*/  UISETP.LT.AND UP1, UPT, UR40, 0x1, UPT ;  /* 0x000000012800788c */ /* 0x000fd8000bf21270 */
[----:B------:R-:W-:-:S05]  /*1aa0*/  VOTEU.ANY UP0, P0 ;  /* 0x00000000003f7886 */ /* 0x000fca0000000100 */
[----:B------:R-:W-:-:S04]  /*1ab0*/  @UP0 USEL UR4, UR40, 0x1, UP1 ;  /* 0x0000000128040887 */ /* 0x000fc80008800000 */
[----:B------:R-:W-:-:S06]  /*1ac0*/  @UP0 UIADD3 UR4, UR39, UR40, -UR4 ;  /* 0x0000002827040290 */ /* 0x000fcc000fffe804 */
[----:B------:R-:W-:-:S04]  /*1ad0*/  IMAD.U32 R0, RZ, RZ, UR4 ;  /* 0x00000004ff007e24 */ /* 0x000fc8000f8e00ff */
[----:B------:R-:W-:-:S05]  /*1ae0*/  @P0 IMAD.SHL.U32 R0, R0, 0x8, RZ ;  /* 0x0000000800000824 */ /* 0x000fca00078e00ff */
[----:B------:R-:W-:-:S04]  /*1af0*/  @P0 LOP3.LUT R0, R0, 0x18, RZ, 0xc0, !PT ;  /* 0x0000001800000812 */ /* 0x000fc800078ec0ff */
[----:B------:R-:W-:-:S04]  /*1b00*/  @P0 IADD3 R3, R6, 0x20, R0 ;  /* 0x0000002006030810 */ /* 0x000fc80007ffe000 */
[----:B------:R-:W-:-:S04]  /*1b10*/  @P0 PRMT R3, R22, 0x654, R3 ;  /* 0x0000065416030816 */ /* 0x000fc80000000003 */
[----:B------:R3:W-:Y:S01]  /*1b20*/  @P0 SYNCS.ARRIVE.TRANS64.RED.A1T0 RZ, [R3+URZ], RZ ;  /* 0x000000ff03ff09a7 */ /* 0x0007e2000810043f */
[----:B------:R-:W-:-:S13]  /*1b30*/  ISETP.GT.U32.AND P0, PT, R19, 0x1, PT ;  /* 0x000000011300780c */ /* 0x000fda0003f04070 */
[----:B---3--:R-:W-:Y:S05]  /*1b40*/  @P0 BRA `(.L_x_30) ;  /* 0x0000000000040947 */ /* 0x008fea0003800000 */
[----:B------:R-:W-:Y:S01]  /*1b50*/  BPT.TRAP 0x1 ;  /* 0x000000040000795c */ /* 0x000fe20000300000 */
.L_x_30:
[----:B------:R-:W3:Y:S01]  /*1b60*/  LDC R6, c[0x0][0x288] ;  /* 0x0000a200ff067b82 */ /* 0x000ee20000000800 */
[--C-:B------:R-:W-:Y:S01]  /*1b70*/  SHF.R.U32.HI R0, RZ, 0x2, R18.reuse ;  /* 0x00000002ff007819 */ /* 0x100fe20000011612 */
[----:B------:R-:W-:Y:S01]  /*1b80*/  UIADD3 UR39, UR40, UR39, URZ ;  /* 0x0000002728277290 */ /* 0x000fe2000fffe03f */
[----:B01----:R-:W-:Y:S01]  /*1b90*/  SHF.R.U32.HI R5, RZ, 0x7, R18 ;  /* 0x00000007ff057819 */ /* 0x003fe20000011612 */
[----:B------:R-:W-:Y:S01]  /*1ba0*/  IMAD.SHL.U32 R93, R93, 0x40, RZ ;  /* 0x000000405d5d7824 */ /* 0x000fe200078e00ff */
[----:B------:R-:W-:Y:S01]  /*1bb0*/  LOP3.LUT R3, R0, 0x7, RZ, 0xc0, !PT ;  /* 0x0000000700037812 */ /* 0x000fe200078ec0ff */
[----:B------:R-:W-:Y:S01]  /*1bc0*/  USHF.R.U32.HI UR4, URZ, 0x2, UR39 ;  /* 0x000000023f047899 */ /* 0x000fe20008011627 */
[----:B------:R-:W-:Y:S01]  /*1bd0*/  LOP3.LUT R4, R18, 0x60, RZ, 0xc0, !PT ;  /* 0x0000006012047812 */ /* 0x000fe200078ec0ff */
[----:B------:R-:W-:Y:S01]  /*1be0*/  IMAD.SHL.U32 R9, R92, 0x100, RZ ;  /* 0x000001005c097824 */ /* 0x000fe200078e00ff */
[----:B------:R-:W-:Y:S01]  /*1bf0*/  LOP3.LUT R0, R5, 0x1, RZ, 0xc0, !PT ;  /* 0x0000000105007812 */ /* 0x000fe200078ec0ff */
[----:B------:R-:W-:Y:S01]  /*1c00*/  ULOP3.LUT UR4, UR4, 0x1, URZ, 0xc0, !UPT ;  /* 0x0000000104047892 */ /* 0x000fe2000f8ec03f */
[----:B------:R-:W-:Y:S01]  /*1c10*/  SHF.R.U32.HI R8, RZ, 0x1, R4 ;  /* 0x00000001ff087819 */ /* 0x000fe20000011604 */
[----:B------:R-:W-:Y:S01]  /*1c20*/  IMAD.SHL.U32 R14, R18, 0x2, RZ ;  /* 0x00000002120e7824 */ /* 0x000fe200078e00ff */
[----:B------:R-:W-:Y:S01]  /*1c30*/  ULDC UR8, c[0x0][0x284] ;  /* 0x0000a10000087ab9 */ /* 0x000fe20000000800 */
[----:B------:R-:W-:Y:S01]  /*1c40*/  IMAD.SHL.U32 R4, R0, 0x40, RZ ;  /* 0x0000004000047824 */ /* 0x000fe200078e00ff */
[--C-:B------:R-:W-:Y:S01]  /*1c50*/  IADD3 R5, RZ, -R8, -R3.reuse ;  /* 0x80000008ff057210 */ /* 0x100fe20007ffe803 */
[----:B------:R-:W-:Y:S01]  /*1c60*/  UISETP.GT.U32.AND UP1, UPT, UR39, 0x3, UPT ;  /* 0x000000032700788c */ /* 0x000fe2000bf24070 */
[----:B------:R-:W-:Y:S01]  /*1c70*/  SHF.R.S32.HI R96, RZ, 0x1f, R88 ;  /* 0x0000001fff607819 */ /* 0x000fe20000011458 */
[----:B------:R-:W-:Y:S01]  /*1c80*/  UISETP.NE.U32.AND UP0, UPT, UR4, 0x1, UPT ;  /* 0x000000010400788c */ /* 0x000fe2000bf05070 */
[----:B------:R-:W-:Y:S01]  /*1c90*/  LOP3.LUT R3, R4, 0x40, R3, 0xe2, !PT ;  /* 0x0000004004037812 */ /* 0x000fe200078ee203 */
[----:B------:R-:W-:Y:S01]  /*1ca0*/  ULDC.64 UR6, c[0x0][0x5d0] ;  /* 0x0001740000067ab9 */ /* 0x000fe20000000a00 */
[----:B------:R-:W-:Y:S01]  /*1cb0*/  LOP3.LUT R4, R18, 0x3, RZ, 0xc0, !PT ;  /* 0x0000000312047812 */ /* 0x000fe200078ec0ff */
[----:B------:R-:W-:Y:S01]  /*1cc0*/  UISETP.LT.U32.AND UP1, UPT, UR40, 0x4, UP1 ;  /* 0x000000042800788c */ /* 0x000fe20008f21070 */
[C---:B------:R-:W-:Y:S01]  /*1cd0*/  LOP3.LUT R14, R93.reuse, 0x6, R14, 0xf8, !PT ;  /* 0x000000065d0e7812 */ /* 0x040fe200078ef80e */
[----:B------:R-:W-:Y:S01]  /*1ce0*/  UISETP.GT.U32.AND UP0, UPT, UR40, 0x3, !UP0 ;  /* 0x000000032800788c */ /* 0x000fe2000c704070 */
[----:B---3--:R-:W-:Y:S01]  /*1cf0*/  ISETP.GE.AND P0, PT, R93, R6, PT ;  /* 0x000000065d00720c */ /* 0x008fe20003f06270 */
[----:B------:R-:W-:Y:S01]  /*1d00*/  IMAD R102, R0, -0x40, R5 ;  /* 0xffffffc000667824 */ /* 0x000fe200078e0205 */
[----:B------:R-:W-:Y:S01]  /*1d10*/  SHF.R.S32.HI R15, RZ, 0x1f, R14 ;  /* 0x0000001fff0f7819 */ /* 0x000fe2000001140e */
[----:B------:R-:W-:Y:S01]  /*1d20*/  IMAD R7, R96, UR6, RZ ;  /* 0x0000000660077c24 */ /* 0x000fe2000f8e02ff */
[C---:B------:R-:W-:Y:S01]  /*1d30*/  ISETP.GE.OR P0, PT, R9.reuse, UR8, P0 ;  /* 0x0000000809007c0c */ /* 0x040fe20008706670 */
[----:B------:R-:W-:Y:S01]  /*1d40*/  IMAD R0, R4, -0x2, R6 ;  /* 0xfffffffe04007824 */ /* 0x000fe200078e0206 */
[----:B------:R-:W-:Y:S01]  /*1d50*/  USEL UR5, URZ, 0x1, !UP1 ;  /* 0x000000013f057887 */ /* 0x000fe2000c800000 */
[----:B------:R-:W-:Y:S01]  /*1d60*/  IMAD.WIDE R4, R92, 0x100, RZ ;  /* 0x000001005c047825 */ /* 0x000fe200078e02ff */
[----:B------:R-:W-:Y:S01]  /*1d70*/  USEL UR4, URZ, 0x1, !UP0 ;  /* 0x000000013f047887 */ /* 0x000fe2000c000000 */
[----:B------:R-:W-:Y:S01]  /*1d80*/  IADD3 R102, -R9, UR8, R102 ;  /* 0x0000000809667c10 */ /* 0x000fe2000fffe166 */
[----:B------:R-:W-:Y:S01]  /*1d90*/  ULOP3.LUT UR39, UR39, 0x3, URZ, 0xc0, !UPT ;  /* 0x0000000327277892 */ /* 0x000fe2000f8ec03f */
[C---:B------:R-:W-:Y:S01]  /*1da0*/  IMAD R11, R88.reuse, UR7, R7 ;  /* 0x00000007580b7c24 */ /* 0x040fe2000f8e0207 */
[----:B------:R-:W-:Y:S01]  /*1db0*/  ULOP3.LUT UR38, UR4, UR38, UR5, 0x96, !UPT ;  /* 0x0000002604267292 */ /* 0x000fe2000f8e9605 */
[----:B------:R-:W-:Y:S01]  /*1dc0*/  IMAD.WIDE.U32 R6, R88, UR6, R14 ;  /* 0x0000000658067c25 */ /* 0x000fe2000f8e000e */
[----:B------:R-:W-:-:S03]  /*1dd0*/  LOP3.LUT R107, R4, R3, R8, 0xfe, !PT ;  /* 0x00000003046b7212 */ /* 0x000fc600078efe08 */
[----:B------:R-:W-:Y:S02]  /*1de0*/  IMAD.IADD R3, R0, 0x1, -R93 ;  /* 0x0000000100037824 */ /* 0x000fe400078e0a5d */
[----:B------:R-:W-:Y:S02]  /*1df0*/  IMAD.IADD R7, R7, 0x1, R11 ;  /* 0x0000000107077824 */ /* 0x000fe400078e020b */
[----:B------:R-:W-:Y:S01]  /*1e00*/  IMAD.MOV.U32 R0, RZ, RZ, -0x1 ;  /* 0xffffffffff007424 */ /* 0x000fe200078e00ff */
[----:B------:R-:W-:Y:S06]  /*1e10*/  @P0 BRA `(.L_x_32) ;  /* 0x0000003000f40947 */ /* 0x000fec0003800000 */
[----:B------:R-:W0:Y:S01]  /*1e20*/  LDC.64 R20, c[0x0][0x5c8] ;  /* 0x00017200ff147b82 */ /* 0x000e220000000a00 */
[----:B------:R-:W-:Y:S01]  /*1e30*/  ULDC.64 UR4, c[0x0][0x5c0] ;  /* 0x0001700000047ab9 */ /* 0x000fe20000000a00 */
[----:B------:R-:W-:Y:S01]  /*1e40*/  BSSY B0, `(.L_x_32) ;  /* 0x000033a000007945 */ /* 0x000fe20003800000 */
[-C--:B0-----:R-:W-:Y:S01]  /*1e50*/  IMAD R8, R5, R20.reuse, RZ ;  /* 0x0000001405087224 */ /* 0x081fe200078e02ff */
[----:B------:R-:W-:Y:S01]  /*1e60*/  SHF.L.U64.HI R13, R20, 0x7, R21 ;  /* 0x00000007140d7819 */ /* 0x000fe20000010215 */
[----:B------:R-:W-:-:S04]  /*1e70*/  IMAD.WIDE.U32 R6, R107, R20, R6 ;  /* 0x000000146b067225 */ /* 0x000fc800078e0006 */
[----:B------:R-:W-:Y:S01]  /*1e80*/  IMAD R9, R107, R21, R8 ;  /* 0x000000156b097224 */ /* 0x000fe200078e0208 */
[----:B------:R-:W-:Y:S01]  /*1e90*/  IADD3 R94, P0, R6, UR4, RZ ;  /* 0x00000004065e7c10 */ /* 0x000fe2000ff1e0ff */
[C---:B------:R-:W-:Y:S02]  /*1ea0*/  IMAD.SHL.U32 R11, R20.reuse, 0x80, RZ ;  /* 0x00000080140b7824 */ /* 0x040fe400078e00ff */
[----:B------:R-:W-:Y:S01]  /*1eb0*/  IMAD.IADD R9, R7, 0x1, R9 ;  /* 0x0000000107097824 */ /* 0x000fe200078e0209 */
[-C--:B------:R-:W-:Y:S02]  /*1ec0*/  LEA R6, P1, R20, R94.reuse, 0x3 ;  /* 0x0000005e14067211 */ /* 0x080fe400078218ff */
[----:B------:R-:W-:Y:S02]  /*1ed0*/  IADD3 R8, P2, R11, R94, RZ ;  /* 0x0000005e0b087210 */ /* 0x000fe40007f5e0ff */
[----:B------:R-:W-:Y:S02]  /*1ee0*/  IADD3.X R95, R9, UR5, RZ, P0, !PT ;  /* 0x00000005095f7c10 */ /* 0x000fe400087fe4ff */
[----:B-----5:R-:W-:-:S02]  /*1ef0*/  ISETP.NE.AND P0, PT, R90, RZ, PT ;  /* 0x000000ff5a00720c */ /* 0x020fc40003f05270 */
[----:B------:R-:W-:Y:S01]  /*1f00*/  LEA.HI.X R7, R20, R95, R21, 0x3, P1 ;  /* 0x0000005f14077211 */ /* 0x000fe200008f1c15 */
[----:B------:R-:W-:Y:S01]  /*1f10*/  IMAD.X R9, R13, 0x1, R95, P2 ;  /* 0x000000010d097824 */ /* 0x000fe200010e065f */
[----:B------:R-:W-:-:S05]  /*1f20*/  IADD3 R10, P1, R11, R6, RZ ;  /* 0x000000060b0a7210 */ /* 0x000fca0007f3e0ff */
[----:B------:R-:W-:-:S04]  /*1f30*/  IMAD.X R11, R13, 0x1, R7, P1 ;  /* 0x000000010d0b7824 */ /* 0x000fc800008e0607 */
[----:B------:R-:W-:Y:S05]  /*1f40*/  @!P0 BRA `(.L_x_33) ;  /* 0x0000002400948947 */ /* 0x000fea0003800000 */
[----:B------:R-:W0:Y:S01]  /*1f50*/  LDC.64 R92, c[0x0][0x5b0] ;  /* 0x00016c00ff5c7b82 */ /* 0x000e220000000a00 */
[----:B------:R-:W-:Y:S01]  /*1f60*/  ULDC.64 UR4, c[0x0][0x5b8] ;  /* 0x00016e0000047ab9 */ /* 0x000fe20000000a00 */
[----:B------:R-:W-:Y:S01]  /*1f70*/  ISETP.GE.AND P0, PT, R102, 0x1, PT ;  /* 0x000000016600780c */ /* 0x000fe20003f06270 */
[----:B------:R-:W-:Y:S01]  /*1f80*/  IMAD R21, R96, UR4, RZ ;  /* 0x0000000460157c24 */ /* 0x000fe2000f8e02ff */
[----:B------:R-:W-:Y:S01]  /*1f90*/  BSSY B1, `(.L_x_34) ;  /* 0x0000010000017945 */ /* 0x000fe20003800000 */
[C---:B------:R-:W-:Y:S01]  /*1fa0*/  IMAD.WIDE.U32 R14, R88.reuse, UR4, R14 ;  /* 0x00000004580e7c25 */ /* 0x040fe2000f8e000e */
[----:B------:R-:W-:Y:S02]  /*1fb0*/  ISETP.LT.OR P3, PT, R3, 0x1, !P0 ;  /* 0x000000010300780c */ /* 0x000fe40004761670 */
[----:B------:R-:W1:Y:S01]  /*1fc0*/  LDC.64 R12, c[0x0][0x5a8] ;  /* 0x00016a00ff0c7b82 */ /* 0x000e620000000a00 */
[----:B------:R-:W-:Y:S02]  /*1fd0*/  IMAD R21, R88, UR5, R21 ;  /* 0x0000000558157c24 */ /* 0x000fe4000f8e0215 */
[----:B------:R-:W-:-:S02]  /*1fe0*/  IMAD.MOV.U32 R20, RZ, RZ, R14 ;  /* 0x000000ffff147224 */ /* 0x000fc400078e000e */
[----:B------:R-:W-:Y:S02]  /*1ff0*/  IMAD.IADD R21, R15, 0x1, R21 ;  /* 0x000000010f157824 */ /* 0x000fe400078e0215 */
[-C--:B0-----:R-:W-:Y:S01]  /*2000*/  IMAD R88, R5, R92.reuse, RZ ;  /* 0x0000005c05587224 */ /* 0x081fe200078e02ff */
[----:B------:R-:W-:Y:S01]  /*2010*/  SHF.L.U64.HI R99, R92, 0x3, R93 ;  /* 0x000000035c637819 */ /* 0x000fe2000001025d */
[----:B------:R-:W-:-:S04]  /*2020*/  IMAD.WIDE.U32 R96, R107, R92, R20 ;  /* 0x0000005c6b607225 */ /* 0x000fc800078e0014 */
[----:B------:R-:W-:Y:S01]  /*2030*/  IMAD R105, R107, R93, R88 ;  /* 0x0000005d6b697224 */ /* 0x000fe200078e0258 */
[----:B-1----:R-:W-:Y:S01]  /*2040*/  IADD3 R96, P1, R96, R12, RZ ;  /* 0x0000000c60607210 */ /* 0x002fe20007f3e0ff */
[----:B------:R-:W-:-:S03]  /*2050*/  IMAD.SHL.U32 R98, R92, 0x8, RZ ;  /* 0x000000085c627824 */ /* 0x000fc600078e00ff */
[----:B------:R-:W-:Y:S01]  /*2060*/  IADD3.X R97, R13, R97, R105, P1, !PT ;  /* 0x000000610d617210 */ /* 0x000fe20000ffe469 */
[----:B------:R-:W-:Y:S08]  /*2070*/  @P3 BRA `(.L_x_35) ;  /* 0x0000000000043947 */ /* 0x000ff00003800000 */
[----:B--2---:R0:W5:Y:S02]  /*2080*/  LDG.E.U8 R91, desc[UR36][R96.64] ;  /* 0x00000024605b7981 */ /* 0x004164000c1e1100 */
.L_x_35:
[----:B------:R-:W-:Y:S05]  /*2090*/  BSYNC B1 ;  /* 0x0000000000017941 */ /* 0x000fea0003800000 */
.L_x_34:
[----:B-----5:R-:W-:Y:S01]  /*20a0*/  LOP3.LUT R88, R91, 0xffff, RZ, 0xc0, !PT ;  /* 0x0000ffff5b587812 */ /* 0x020fe200078ec0ff */
[----:B------:R-:W-:Y:S01]  /*20b0*/  IMAD.WIDE.U32 R100, R107, R92, R98 ;  /* 0x0000005c6b647225 */ /* 0x000fe200078e0062 */
[----:B------:R-:W-:Y:S01]  /*20c0*/  ISETP.LT.OR P4, PT, R3, 0x2, !P0 ;  /* 0x000000020300780c */ /* 0x000fe20004781670 */
[----:B------:R-:W-:Y:S01]  /*20d0*/  BSSY B1, `(.L_x_36) ;  /* 0x000000e000017945 */ /* 0x000fe20003800000 */
[----:B------:R-:W-:Y:S01]  /*20e0*/  PRMT R103, R88, 0x8880, RZ ;  /* 0x0000888058677816 */ /* 0x000fe200000000ff */
[----:B------:R-:W-:Y:S01]  /*20f0*/  IMAD.IADD R101, R105, 0x1, R101 ;  /* 0x0000000169657824 */ /* 0x000fe200078e0265 */
[----:B------:R-:W-:Y:S02]  /*2100*/  IADD3 R100, P2, P5, R14, R12, R100 ;  /* 0x0000000c0e647210 */ /* 0x000fe40007d5e064 */
[----:B------:R-:W-:Y:S01]  /*2110*/  ISETP.GE.AND P1, PT, R102, 0x9, PT ;  /* 0x000000096600780c */ /* 0x000fe20003f26270 */
[----:B------:R-:W-:Y:S01]  /*2120*/  IMAD R88, R103, R90, RZ ;  /* 0x0000005a67587224 */ /* 0x000fe200078e02ff */
[----:B------:R-:W-:-:S02]  /*2130*/  IADD3.X R101, R21, R13, R101, P2, P5 ;  /* 0x0000000d15657210 */ /* 0x000fc400017ea465 */
[----:B------:R-:W-:Y:S01]  /*2140*/  ISETP.LT.OR P2, PT, R3, 0x1, !P1 ;  /* 0x000000010300780c */ /* 0x000fe20004f41670 */
[----:B------:R-:W-:-:S05]  /*2150*/  @!P3 IMAD R103, R56, R89, R88 ;  /* 0x000000593867b224 */ /* 0x000fca00078e0258 */
[----:B------:R1:W-:Y:S01]  /*2160*/  @!P3 STG.E.U8 desc[UR36][R94.64], R103 ;  /* 0x000000675e00b986 */ /* 0x0003e2000c101124 */
[----:B------:R-:W-:Y:S06]  /*2170*/  @P4 BRA `(.L_x_37) ;  /* 0x00000000000c4947 */ /* 0x000fec0003800000 */
[----:B--2---:R-:W1:Y:S02]  /*2180*/  LDG.E.U8 R91, desc[UR36][R96.64+0x1] ;  /* 0x00000124605b7981 */ /* 0x004e64000c1e1100 */
[----:B-1----:R-:W-:-:S05]  /*2190*/  PRMT R103, R91, 0x8880, RZ ;  /* 0x000088805b677816 */ /* 0x002fca00000000ff */
[----:B------:R-:W-:-:S07]  /*21a0*/  IMAD R88, R103, R90, RZ ;  /* 0x0000005a67587224 */ /* 0x000fce00078e02ff */
.L_x_37:
[----:B------:R-:W-:Y:S05]  /*21b0*/  BSYNC B1 ;  /* 0x0000000000017941 */ /* 0x000fea0003800000 */
.L_x_36:
[----:B------:R-:W-:Y:S01]  /*21c0*/  @!P4 IMAD R57, R57, R89, R88 ;  /* 0x000000593939c224 */ /* 0x000fe200078e0258 */
[----:B------:R-:W-:Y:S04]  /*21d0*/  BSSY B1, `(.L_x_38) ;  /* 0x0000006000017945 */ /* 0x000fe80003800000 */
[----:B------:R3:W-:Y:S01]  /*21e0*/  @!P4 STG.E.U8 desc[UR36][R94.64+0x1], R57 ;  /* 0x000001395e00c986 */ /* 0x0007e2000c101124 */
[----:B------:R-:W-:Y:S05]  /*21f0*/  @P2 BRA `(.L_x_39) ;  /* 0x00000000000c2947 */ /* 0x000fea0003800000 */
[----:B--2---:R-:W3:Y:S02]  /*2200*/  LDG.E.U8 R91, desc[UR36][R100.64] ;  /* 0x00000024645b7981 */ /* 0x004ee4000c1e1100 */
[----:B---3--:R-:W-:-:S05]  /*2210*/  PRMT R57, R91, 0x8880, RZ ;  /* 0x000088805b397816 */ /* 0x008fca00000000ff */
[----:B------:R-:W-:-:S07]  /*2220*/  IMAD R88, R57, R90, RZ ;  /* 0x0000005a39587224 */ /* 0x000fce00078e02ff */
.L_x_39:
[----:B------:R-:W-:Y:S05]  /*2230*/  BSYNC B1 ;  /* 0x0000000000017941 */ /* 0x000fea0003800000 */
.L_x_38:
[C---:B------:R-:W-:Y:S01]  /*2240*/  ISETP.LT.OR P4, PT, R3.reuse, 0x2, !P1 ;  /* 0x000000020300780c */ /* 0x040fe20004f81670 */
[----:B---3--:R-:W-:Y:S01]  /*2250*/  @!P2 IMAD R57, R58, R89, R88 ;  /* 0x000000593a39a224 */ /* 0x008fe200078e0258 */
[----:B------:R-:W-:Y:S01]  /*2260*/  BSSY B1, `(.L_x_40) ;  /* 0x0000009000017945 */ /* 0x000fe20003800000 */
[C---:B------:R-:W-:Y:S02]  /*2270*/  ISETP.LT.OR P3, PT, R3.reuse, 0x9, !P0 ;  /* 0x000000090300780c */ /* 0x040fe40004761670 */
[C---:B------:R-:W-:Y:S01]  /*2280*/  ISETP.LT.OR P5, PT, R3.reuse, 0xa, !P0 ;  /* 0x0000000a0300780c */ /* 0x040fe200047a1670 */
[----:B------:R3:W-:Y:S01]  /*2290*/  @!P2 STG.E.U8 desc[UR36][R6.64], R57 ;  /* 0x000000390600a986 */ /* 0x0007e2000c101124 */
[----:B------:R-:W-:-:S06]  /*22a0*/  ISETP.LT.OR P2, PT, R3, 0x9, !P1 ;  /* 0x000000090300780c */ /* 0x000fcc0004f41670 */
[----:B------:R-:W-:Y:S07]  /*22b0*/  @P4 BRA `(.L_x_41) ;  /* 0x00000000000c4947 */ /* 0x000fee0003800000 */
[----:B--2---:R-:W3:Y:S02]  /*22c0*/  LDG.E.U8 R91, desc[UR36][R100.64+0x1] ;  /* 0x00000124645b7981 */ /* 0x004ee4000c1e1100 */
[----:B---3--:R-:W-:-:S05]  /*22d0*/  PRMT R57, R91, 0x8880, RZ ;  /* 0x000088805b397816 */ /* 0x008fca00000000ff */
[----:B------:R-:W-:-:S07]  /*22e0*/  IMAD R88, R57, R90, RZ ;  /* 0x0000005a39587224 */ /* 0x000fce00078e02ff */
.L_x_41:
[----:B------:R-:W-:Y:S05]  /*22f0*/  BSYNC B1 ;  /* 0x0000000000017941 */ /* 0x000fea0003800000 */
.L_x_40:
[----:B------:R-:W-:Y:S01]  /*2300*/  @!P4 IMAD R59, R59, R89, R88 ;  /* 0x000000593b3bc224 */ /* 0x000fe200078e0258 */
[----:B------:R-:W-:Y:S04]  /*2310*/  BSSY B1, `(.L_x_42) ;  /* 0x0000006000017945 */ /* 0x000fe80003800000 */
[----:B------:R4:W-:Y:S01]  /*2320*/  @!P4 STG.E.U8 desc[UR36][R6.64+0x1], R59 ;  /* 0x0000013b0600c986 */ /* 0x0009e2000c101124 */
[----:B------:R-:W-:Y:S05]  /*2330*/  @P3 BRA `(.L_x_43) ;  /* 0x00000000000c3947 */ /* 0x000fea0003800000 */
[----:B--2---:R-:W3:Y:S02]  /*2340*/  LDG.E.U8 R91, desc[UR36][R96.64+0x8] ;  /* 0x00000824605b7981 */ /* 0x004ee4000c1e1100 */
[----:B---3--:R-:W-:-:S05]  /*2350*/  PRMT R57, R91, 0x8880, RZ ;  /* 0x000088805b397816 */ /* 0x008fca00000000ff */
[----:B------:R-:W-:-:S07]  /*2360*/  IMAD R88, R57, R90, RZ ;  /* 0x0000005a39587224 */ /* 0x000fce00078e02ff */
.L_x_43:
[----:B------:R-:W-:Y:S05]  /*2370*/  BSYNC B1 ;  /* 0x0000000000017941 */ /* 0x000fea0003800000 */
.L_x_42:
[----:B---3--:R-:W-:Y:S01]  /*2380*/  @!P3 IMAD R57, R60, R89, R88 ;  /* 0x000000593c39b224 */ /* 0x008fe200078e0258 */
[----:B------:R-:W-:Y:S04]  /*2390*/  BSSY B1, `(.L_x_44) ;  /* 0x0000006000017945 */ /* 0x000fe80003800000 */
[----:B------:R3:W-:Y:S01]  /*23a0*/  @!P3 STG.E.U8 desc[UR36][R94.64+0x8], R57 ;  /* 0x000008395e00b986 */ /* 0x0007e2000c101124 */
[----:B------:R-:W-:Y:S05]  /*23b0*/  @P5 BRA `(.L_x_45) ;  /* 0x00000000000c5947 */ /* 0x000fea0003800000 */
[----:B--2---:R-:W3:Y:S02]  /*23c0*/  LDG.E.U8 R91, desc[UR36][R96.64+0x9] ;  /* 0x00000924605b7981 */ /* 0x004ee4000c1e1100 */
[----:B---3--:R-:W-:-:S05]  /*23d0*/  PRMT R57, R91, 0x8880, RZ ;  /* 0x000088805b397816 */ /* 0x008fca00000000ff */
[----:B------:R-:W-:-:S07]  /*23e0*/  IMAD R88, R57, R90, RZ ;  /* 0x0000005a39587224 */ /* 0x000fce00078e02ff */
.L_x_45:
[----:B------:R-:W-:Y:S05]  /*23f0*/  BSYNC B1 ;  /* 0x0000000000017941 */ /* 0x000fea0003800000 */
.L_x_44:
[----:B------:R-:W-:Y:S01]  /*2400*/  @!P5 IMAD R61, R61, R89, R88 ;  /* 0x000000593d3dd224 */ /* 0x000fe200078e0258 */
[----:B------:R-:W-:Y:S04]  /*2410*/  BSSY B1, `(.L_x_46) ;  /* 0x0000006000017945 */ /* 0x000fe80003800000 */
[----:B------:R0:W-:Y:S01]  /*2420*/  @!P5 STG.E.U8 desc[UR36][R94.64+0x9], R61 ;  /* 0x0000093d5e00d986 */ /* 0x0001e2000c101124 */
[----:B------:R-:W-:Y:S05]  /*2430*/  @P2 BRA `(.L_x_47) ;  /* 0x00000000000c2947 */ /* 0x000fea0003800000 */
[----:B--2---:R-:W3:Y:S02]  /*2440*/  LDG.E.U8 R91, desc[UR36][R100.64+0x8] ;  /* 0x00000824645b7981 */ /* 0x004ee4000c1e1100 */
[----:B---3--:R-:W-:-:S05]  /*2450*/  PRMT R57, R91, 0x8880, RZ ;  /* 0x000088805b397816 */ /* 0x008fca00000000ff */
[----:B------:R-:W-:-:S07]  /*2460*/  IMAD R88, R57, R90, RZ ;  /* 0x0000005a39587224 */ /* 0x000fce00078e02ff */
.L_x_47:
[----:B------:R-:W-:Y:S05]  /*2470*/  BSYNC B1 ;  /* 0x0000000000017941 */ /* 0x000fea0003800000 */
.L_x_46:
        /* <DEDUP_REMOVED lines=11> */
.L_x_49:
[----:B------:R-:W-:Y:S05]  /*2530*/  BSYNC B1 ;  /* 0x0000000000017941 */ /* 0x000fea0003800000 */
.L_x_48:
[----:B------:R-:W-:Y:S01]  /*2540*/  @!P4 IMAD R63, R63, R89, R88 ;  /* 0x000000593f3fc224 */ /* 0x000fe200078e0258 */
[----:B------:R-:W-:Y:S04]  /*2550*/  BSSY B1, `(.L_x_50) ;  /* 0x0000006000017945 */ /* 0x000fe80003800000 */
[----:B------:R0:W-:Y:S01]  /*2560*/  @!P4 STG.E.U8 desc[UR36][R6.64+0x9], R63 ;  /* 0x0000093f0600c986 */ /* 0x0001e2000c101124 */
[----:B------:R-:W-:Y:S05]  /*2570*/  @P3 BRA `(.L_x_51) ;  /* 0x00000000000c3947 */ /* 0x000fea0003800000 */
[----:B--2---:R-:W3:Y:S02]  /*2580*/  LDG.E.U8 R91, desc[UR36][R96.64+0x10] ;  /* 0x00001024605b7981 */ /* 0x004ee4000c1e1100 */
[----:B---3--:R-:W-:-:S05]  /*2590*/  PRMT R57, R91, 0x8880, RZ ;  /* 0x000088805b397816 */ /* 0x008fca00000000ff */
[----:B------:R-:W-:-:S07]  /*25a0*/  IMAD R88, R57, R90, RZ ;  /* 0x0000005a39587224 */ /* 0x000fce00078e02ff */
.L_x_51:
[----:B------:R-:W-:Y:S05]  /*25b0*/  BSYNC B1 ;  /* 0x0000000000017941 */ /* 0x000fea0003800000 */
.L_x_50:
[----:B---3--:R-:W-:Y:S01]  /*25c0*/  @!P3 IMAD R57, R64, R89, R88 ;  /* 0x000000594039b224 */ /* 0x008fe200078e0258 */
[----:B------:R-:W-:Y:S04]  /*25d0*/  BSSY B1, `(.L_x_52) ;  /* 0x0000006000017945 */ /* 0x000fe80003800000 */
[----:B------:R3:W-:Y:S01]  /*25e0*/  @!P3 STG.E.U8 desc[UR36][R94.64+0x10], R57 ;  /* 0x000010395e00b986 */ /* 0x0007e2000c101124 */
[----:B------:R-:W-:Y:S05]  /*25f0*/  @P5 BRA `(.L_x_53) ;  /* 0x00000000000c5947 */ /* 0x000fea0003800000 */
[----:B--2---:R-:W3:Y:S02]  /*2600*/  LDG.E.U8 R91, desc[UR36][R96.64+0x11] ;  /* 0x00001124605b7981 */ /* 0x004ee4000c1e1100 */
[----:B---3--:R-:W-:-:S05]  /*2610*/  PRMT R57, R91, 0x8880, RZ ;  /* 0x000088805b397816 */ /* 0x008fca00000000ff */
[----:B------:R-:W-:-:S07]  /*2620*/  IMAD R88, R57, R90, RZ ;  /* 0x0000005a39587224 */ /* 0x000fce00078e02ff */
.L_x_53:
[----:B------:R-:W-:Y:S05]  /*2630*/  BSYNC B1 ;  /* 0x0000000000017941 */ /* 0x000fea0003800000 */
.L_x_52:
[----:B------:R-:W-:Y:S01]  /*2640*/  @!P5 IMAD R65, R65, R89, R88 ;  /* 0x000000594141d224 */ /* 0x000fe200078e0258 */
[----:B------:R-:W-:Y:S04]  /*2650*/  BSSY B1, `(.L_x_54) ;  /* 0x0000006000017945 */ /* 0x000fe80003800000 */
[----:B------:R0:W-:Y:S01]  /*2660*/  @!P5 STG.E.U8 desc[UR36][R94.64+0x11], R65 ;  /* 0x000011415e00d986 */ /* 0x0001e2000c101124 */
[----:B------:R-:W-:Y:S05]  /*2670*/  @P2 BRA `(.L_x_55) ;  /* 0x00000000000c2947 */ /* 0x000fea0003800000 */
[----:B--2---:R-:W3:Y:S02]  /*2680*/  LDG.E.U8 R91, desc[UR36][R100.64+0x10] ;  /* 0x00001024645b7981 */ /* 0x004ee4000c1e1100 */
[----:B---3--:R-:W-:-:S05]  /*2690*/  PRMT R57, R91, 0x8880, RZ ;  /* 0x000088805b397816 */ /* 0x008fca00000000ff */
[----:B------:R-:W-:-:S07]  /*26a0*/  IMAD R88, R57, R90, RZ ;  /* 0x0000005a39587224 */ /* 0x000fce00078e02ff */
.L_x_55:
[----:B------:R-:W-:Y:S05]  /*26b0*/  BSYNC B1 ;  /* 0x0000000000017941 */ /* 0x000fea0003800000 */
.L_x_54:
        /* <DEDUP_REMOVED lines=11> */
.L_x_57:
[----:B------:R-:W-:Y:S05]  /*2770*/  BSYNC B1 ;  /* 0x0000000000017941 */ /* 0x000fea0003800000 */
.L_x_56:
[----:B------:R-:W-:Y:S01]  /*2780*/  @!P4 IMAD R67, R67, R89, R88 ;  /* 0x000000594343c224 */ /* 0x000fe200078e0258 */
[----:B------:R-:W-:Y:S04]  /*2790*/  BSSY B1, `(.L_x_58) ;  /* 0x0000006000017945 */ /* 0x000fe80003800000 */
[----:B------:R0:W-:Y:S01]  /*27a0*/  @!P4 STG.E.U8 desc[UR36][R6.64+0x11], R67 ;  /* 0x000011430600c986 */ /* 0x0001e2000c101124 */
[----:B------:R-:W-:Y:S05]  /*27b0*/  @P3 BRA `(.L_x_59) ;  /* 0x00000000000c3947 */ /* 0x000fea0003800000 */
[----:B--2---:R-:W3:Y:S02]  /*27c0*/  LDG.E.U8 R91, desc[UR36][R96.64+0x18] ;  /* 0x00001824605b7981 */ /* 0x004ee4000c1e1100 */
[----:B---3--:R-:W-:-:S05]  /*27d0*/  PRMT R57, R91, 0x8880, RZ ;  /* 0x000088805b397816 */ /* 0x008fca00000000ff */
[----:B------:R-:W-:-:S07]  /*27e0*/  IMAD R88, R57, R90, RZ ;  /* 0x0000005a39587224 */ /* 0x000fce00078e02ff */
.L_x_59:
[----:B------:R-:W-:Y:S05]  /*27f0*/  BSYNC B1 ;  /* 0x0000000000017941 */ /* 0x000fea0003800000 */
.L_x_58:
[----:B---3--:R-:W-:Y:S01]  /*2800*/  @!P3 IMAD R57, R68, R89, R88 ;  /* 0x000000594439b224 */ /* 0x008fe200078e0258 */
[----:B------:R-:W-:Y:S04]  /*2810*/  BSSY B1, `(.L_x_60) ;  /* 0x0000006000017945 */ /* 0x000fe80003800000 */
[----:B------:R3:W-:Y:S01]  /*2820*/  @!P3 STG.E.U8 desc[UR36][R94.64+0x18], R57 ;  /* 0x000018395e00b986 */ /* 0x0007e2000c101124 */
[----:B------:R-:W-:Y:S05]  /*2830*/  @P5 BRA `(.L_x_61) ;  /* 0x00000000000c5947 */ /* 0x000fea0003800000 */
[----:B--2---:R-:W3:Y:S02]  /*2840*/  LDG.E.U8 R91, desc[UR36][R96.64+0x19] ;  /* 0x00001924605b7981 */ /* 0x004ee4000c1e1100 */
[----:B---3--:R-:W-:-:S05]  /*2850*/  PRMT R57, R91, 0x8880, RZ ;  /* 0x000088805b397816 */ /* 0x008fca00000000ff */
[----:B------:R-:W-:-:S07]  /*2860*/  IMAD R88, R57, R90, RZ ;  /* 0x0000005a39587224 */ /* 0x000fce00078e02ff */
.L_x_61:
[----:B------:R-:W-:Y:S05]  /*2870*/  BSYNC B1 ;  /* 0x0000000000017941 */ /* 0x000fea0003800000 */
.L_x_60:
[----:B------:R-:W-:Y:S01]  /*2880*/  @!P5 IMAD R69, R69, R89, R88 ;  /* 0x000000594545d224 */ /* 0x000fe200078e0258 */
[----:B------:R-:W-:Y:S04]  /*2890*/  BSSY B1, `(.L_x_62) ;  /* 0x0000006000017945 */ /* 0x000fe80003800000 */
[----:B------:R0:W-:Y:S01]  /*28a0*/  @!P5 STG.E.U8 desc[UR36][R94.64+0x19], R69 ;  /* 0x000019455e00d986 */ /* 0x0001e2000c101124 */
[----:B------:R-:W-:Y:S05]  /*28b0*/  @P2 BRA `(.L_x_63) ;  /* 0x00000000000c2947 */ /* 0x000fea0003800000 */
[----:B--2---:R-:W3:Y:S02]  /*28c0*/  LDG.E.U8 R91, desc[UR36][R100.64+0x18] ;  /* 0x00001824645b7981 */ /* 0x004ee4000c1e1100 */
[----:B---3--:R-:W-:-:S05]  /*28d0*/  PRMT R57, R91, 0x8880, RZ ;  /* 0x000088805b397816 */ /* 0x008fca00000000ff */
[----:B------:R-:W-:-:S07]  /*28e0*/  IMAD R88, R57, R90, RZ ;  /* 0x0000005a39587224 */ /* 0x000fce00078e02ff */
.L_x_63:
[----:B------:R-:W-:Y:S05]  /*28f0*/  BSYNC B1 ;  /* 0x0000000000017941 */ /* 0x000fea0003800000 */
.L_x_62:
        /* <DEDUP_REMOVED lines=11> */
.L_x_65:
[----:B------:R-:W-:Y:S05]  /*29b0*/  BSYNC B1 ;  /* 0x0000000000017941 */ /* 0x000fea0003800000 */
.L_x_64:
[----:B------:R-:W-:Y:S01]  /*29c0*/  @!P4 IMAD R71, R71, R89, R88 ;  /* 0x000000594747c224 */ /* 0x000fe200078e0258 */
[----:B------:R-:W-:Y:S04]  /*29d0*/  BSSY B1, `(.L_x_66) ;  /* 0x0000006000017945 */ /* 0x000fe80003800000 */
[----:B------:R0:W-:Y:S01]  /*29e0*/  @!P4 STG.E.U8 desc[UR36][R6.64+0x19], R71 ;  /* 0x000019470600c986 */ /* 0x0001e2000c101124 */
[----:B------:R-:W-:Y:S05]  /*29f0*/  @P3 BRA `(.L_x_67) ;  /* 0x00000000000c3947 */ /* 0x000fea0003800000 */
[----:B--2---:R-:W3:Y:S02]  /*2a00*/  LDG.E.U8 R91, desc[UR36][R96.64+0x20] ;  /* 0x00002024605b7981 */ /* 0x004ee4000c1e1100 */
[----:B---3--:R-:W-:-:S05]  /*2a10*/  PRMT R57, R91, 0x8880, RZ ;  /* 0x000088805b397816 */ /* 0x008fca00000000ff */
[----:B------:R-:W-:-:S07]  /*2a20*/  IMAD R88, R57, R90, RZ ;  /* 0x0000005a39587224 */ /* 0x000fce00078e02ff */
.L_x_67:
[----:B------:R-:W-:Y:S05]  /*2a30*/  BSYNC B1 ;  /* 0x0000000000017941 */ /* 0x000fea0003800000 */
.L_x_66:
[----:B---3--:R-:W-:Y:S01]  /*2a40*/  @!P3 IMAD R57, R72, R89, R88 ;  /* 0x000000594839b224 */ /* 0x008fe200078e0258 */
[----:B------:R-:W-:Y:S04]  /*2a50*/  BSSY B1, `(.L_x_68) ;  /* 0x0000006000017945 */ /* 0x000fe80003800000 */
[----:B------:R3:W-:Y:S01]  /*2a60*/  @!P3 STG.E.U8 desc[UR36][R94.64+0x20], R57 ;  /* 0x000020395e00b986 */ /* 0x0007e2000c101124 */
[----:B------:R-:W-:Y:S05]  /*2a70*/  @P5 BRA `(.L_x_69) ;  /* 0x00000000000c5947 */ /* 0x000fea0003800000 */
[----:B--2---:R-:W3:Y:S02]  /*2a80*/  LDG.E.U8 R91, desc[UR36][R96.64+0x21] ;  /* 0x00002124605b7981 */ /* 0x004ee4000c1e1100 */
[----:B---3--:R-:W-:-:S05]  /*2a90*/  PRMT R57, R91, 0x8880, RZ ;  /* 0x000088805b397816 */ /* 0x008fca00000000ff */
[----:B------:R-:W-:-:S07]  /*2aa0*/  IMAD R88, R57, R90, RZ ;  /* 0x0000005a39587224 */ /* 0x000fce00078e02ff */
.L_x_69:
[----:B------:R-:W-:Y:S05]  /*2ab0*/  BSYNC B1 ;  /* 0x0000000000017941 */ /* 0x000fea0003800000 */
.L_x_68:
[----:B------:R-:W-:Y:S01]  /*2ac0*/  @!P5 IMAD R73, R73, R89, R88 ;  /* 0x000000594949d224 */ /* 0x000fe200078e0258 */
[----:B------:R-:W-:Y:S04]  /*2ad0*/  BSSY B1, `(.L_x_70) ;  /* 0x0000006000017945 */ /* 0x000fe80003800000 */
[----:B------:R0:W-:Y:S01]  /*2ae0*/  @!P5 STG.E.U8 desc[UR36][R94.64+0x21], R73 ;  /* 0x000021495e00d986 */ /* 0x0001e2000c101124 */
[----:B------:R-:W-:Y:S05]  /*2af0*/  @P2 BRA `(.L_x_71) ;  /* 0x00000000000c2947 */ /* 0x000fea0003800000 */
[----:B--2---:R-:W3:Y:S02]  /*2b00*/  LDG.E.U8 R91, desc[UR36][R100.64+0x20] ;  /* 0x00002024645b7981 */ /* 0x004ee4000c1e1100 */
[----:B---3--:R-:W-:-:S05]  /*2b10*/  PRMT R57, R91, 0x8880, RZ ;  /* 0x000088805b397816 */ /* 0x008fca00000000ff */
[----:B------:R-:W-:-:S07]  /*2b20*/  IMAD R88, R57, R90, RZ ;  /* 0x0000005a39587224 */ /* 0x000fce00078e02ff */
.L_x_71:
[----:B------:R-:W-:Y:S05]  /*2b30*/  BSYNC B1 ;  /* 0x0000000000017941 */ /* 0x000fea0003800000 */
.L_x_70:
        /* <DEDUP_REMOVED lines=11> */
.L_x_73:
[----:B------:R-:W-:Y:S05]  /*2bf0*/  BSYNC B1 ;  /* 0x0000000000017941 */ /* 0x000fea0003800000 */
.L_x_72:
[----:B------:R-:W-:Y:S01]  /*2c00*/  @!P4 IMAD R75, R75, R89, R88 ;  /* 0x000000594b4bc224 */ /* 0x000fe200078e0258 */
[----:B------:R-:W-:Y:S04]  /*2c10*/  BSSY B1, `(.L_x_74) ;  /* 0x0000006000017945 */ /* 0x000fe80003800000 */
[----:B------:R0:W-:Y:S01]  /*2c20*/  @!P4 STG.E.U8 desc[UR36][R6.64+0x21], R75 ;  /* 0x0000214b0600c986 */ /* 0x0001e2000c101124 */
[----:B------:R-:W-:Y:S05]  /*2c30*/  @P3 BRA `(.L_x_75) ;  /* 0x00000000000c3947 */ /* 0x000fea0003800000 */
[----:B--2---:R-:W3:Y:S02]  /*2c40*/  LDG.E.U8 R91, desc[UR36][R96.64+0x28] ;  /* 0x00002824605b7981 */ /* 0x004ee4000c1e1100 */
[----:B---3--:R-:W-:-:S05]  /*2c50*/  PRMT R57, R91, 0x8880, RZ ;  /* 0x000088805b397816 */ /* 0x008fca00000000ff */
[----:B------:R-:W-:-:S07]  /*2c60*/  IMAD R88, R57, R90, RZ ;  /* 0x0000005a39587224 */ /* 0x000fce00078e02ff */
.L_x_75:
[----:B------:R-:W-:Y:S05]  /*2c70*/  BSYNC B1 ;  /* 0x0000000000017941 */ /* 0x000fea0003800000 */
.L_x_74:
[----:B---3--:R-:W-:Y:S01]  /*2c80*/  @!P3 IMAD R57, R76, R89, R88 ;  /* 0x000000594c39b224 */ /* 0x008fe200078e0258 */
[----:B------:R-:W-:Y:S04]  /*2c90*/  BSSY B1, `(.L_x_76) ;  /* 0x0000006000017945 */ /* 0x000fe80003800000 */
[----:B------:R3:W-:Y:S01]  /*2ca0*/  @!P3 STG.E.U8 desc[UR36][R94.64+0x28], R57 ;  /* 0x000028395e00b986 */ /* 0x0007e2000c101124 */
[----:B------:R-:W-:Y:S05]  /*2cb0*/  @P5 BRA `(.L_x_77) ;  /* 0x00000000000c5947 */ /* 0x000fea0003800000 */
[----:B--2---:R-:W3:Y:S02]  /*2cc0*/  LDG.E.U8 R91, desc[UR36][R96.64+0x29] ;  /* 0x00002924605b7981 */ /* 0x004ee4000c1e1100 */
[----:B---3--:R-:W-:-:S05]  /*2cd0*/  PRMT R57, R91, 0x8880, RZ ;  /* 0x000088805b397816 */ /* 0x008fca00000000ff */
[----:B------:R-:W-:-:S07]  /*2ce0*/  IMAD R88, R57, R90, RZ ;  /* 0x0000005a39587224 */ /* 0x000fce00078e02ff */
.L_x_77:
[----:B------:R-:W-:Y:S05]  /*2cf0*/  BSYNC B1 ;  /* 0x0000000000017941 */ /* 0x000fea0003800000 */
.L_x_76:
[----:B------:R-:W-:Y:S01]  /*2d00*/  @!P5 IMAD R77, R77, R89, R88 ;  /* 0x000000594d4dd224 */ /* 0x000fe200078e0258 */
[----:B------:R-:W-:Y:S04]  /*2d10*/  BSSY B1, `(.L_x_78) ;  /* 0x0000006000017945 */ /* 0x000fe80003800000 */
[----:B------:R0:W-:Y:S01]  /*2d20*/  @!P5 STG.E.U8 desc[UR36][R94.64+0x29], R77 ;  /* 0x0000294d5e00d986 */ /* 0x0001e2000c101124 */
[----:B------:R-:W-:Y:S05]  /*2d30*/  @P2 BRA `(.L_x_79) ;  /* 0x00000000000c2947 */ /* 0x000fea0003800000 */
[----:B--2---:R-:W3:Y:S02]  /*2d40*/  LDG.E.U8 R91, desc[UR36][R100.64+0x28] ;  /* 0x00002824645b7981 */ /* 0x004ee4000c1e1100 */
[----:B---3--:R-:W-:-:S05]  /*2d50*/  PRMT R57, R91, 0x8880, RZ ;  /* 0x000088805b397816 */ /* 0x008fca00000000ff */
[----:B------:R-:W-:-:S07]  /*2d60*/  IMAD R88, R57, R90, RZ ;  /* 0x0000005a39587224 */ /* 0x000fce00078e02ff */
.L_x_79:
[----:B------:R-:W-:Y:S05]  /*2d70*/  BSYNC B1 ;  /* 0x0000000000017941 */ /* 0x000fea0003800000 */
.L_x_78:
        /* <DEDUP_REMOVED lines=11> */
.L_x_81:
[----:B------:R-:W-:Y:S05]  /*2e30*/  BSYNC B1 ;  /* 0x0000000000017941 */ /* 0x000fea0003800000 */
.L_x_80:
[----:B------:R-:W-:Y:S01]  /*2e40*/  @!P4 IMAD R79, R79, R89, R88 ;  /* 0x000000594f4fc224 */ /* 0x000fe200078e0258 */
[----:B------:R-:W-:Y:S04]  /*2e50*/  BSSY B1, `(.L_x_82) ;  /* 0x0000006000017945 */ /* 0x000fe80003800000 */
[----:B------:R0:W-:Y:S01]  /*2e60*/  @!P4 STG.E.U8 desc[UR36][R6.64+0x29], R79 ;  /* 0x0000294f0600c986 */ /* 0x0001e2000c101124 */
[----:B------:R-:W-:Y:S05]  /*2e70*/  @P3 BRA `(.L_x_83) ;  /* 0x00000000000c3947 */ /* 0x000fea0003800000 */
[----:B--2---:R-:W3:Y:S02]  /*2e80*/  LDG.E.U8 R91, desc[UR36][R96.64+0x30] ;  /* 0x00003024605b7981 */ /* 0x004ee4000c1e1100 */
[----:B---3--:R-:W-:-:S05]  /*2e90*/  PRMT R57, R91, 0x8880, RZ ;  /* 0x000088805b397816 */ /* 0x008fca00000000ff */
[----:B------:R-:W-:-:S07]  /*2ea0*/  IMAD R88, R57, R90, RZ ;  /* 0x0000005a39587224 */ /* 0x000fce00078e02ff */
.L_x_83:
[----:B------:R-:W-:Y:S05]  /*2eb0*/  BSYNC B1 ;  /* 0x0000000000017941 */ /* 0x000fea0003800000 */
.L_x_82:
[----:B---3--:R-:W-:Y:S01]  /*2ec0*/  @!P3 IMAD R57, R80, R89, R88 ;  /* 0x000000595039b224 */ /* 0x008fe200078e0258 */
[----:B------:R-:W-:Y:S04]  /*2ed0*/  BSSY B1, `(.L_x_84) ;  /* 0x0000006000017945 */ /* 0x000fe80003800000 */
[----:B------:R3:W-:Y:S01]  /*2ee0*/  @!P3 STG.E.U8 desc[UR36][R94.64+0x30], R57 ;  /* 0x000030395e00b986 */ /* 0x0007e2000c101124 */
[----:B------:R-:W-:Y:S05]  /*2ef0*/  @P5 BRA `(.L_x_85) ;  /* 0x00000000000c5947 */ /* 0x000fea0003800000 */
[----:B--2---:R-:W3:Y:S02]  /*2f00*/  LDG.E.U8 R91, desc[UR36][R96.64+0x31] ;  /* 0x00003124605b7981 */ /* 0x004ee4000c1e1100 */
[----:B---3--:R-:W-:-:S05]  /*2f10*/  PRMT R57, R91, 0x8880, RZ ;  /* 0x000088805b397816 */ /* 0x008fca00000000ff */
[----:B------:R-:W-:-:S07]  /*2f20*/  IMAD R88, R57, R90, RZ ;  /* 0x0000005a39587224 */ /* 0x000fce00078e02ff */
.L_x_85:
[----:B------:R-:W-:Y:S05]  /*2f30*/  BSYNC B1 ;  /* 0x0000000000017941 */ /* 0x000fea0003800000 */
.L_x_84:
[----:B------:R-:W-:Y:S01]  /*2f40*/  @!P5 IMAD R81, R81, R89, R88 ;  /* 0x000000595151d224 */ /* 0x000fe200078e0258 */
[----:B------:R-:W-:Y:S04]  /*2f50*/  BSSY B1, `(.L_x_86) ;  /* 0x0000006000017945 */ /* 0x000fe80003800000 */
[----:B------:R0:W-:Y:S01]  /*2f60*/  @!P5 STG.E.U8 desc[UR36][R94.64+0x31], R81 ;  /* 0x000031515e00d986 */ /* 0x0001e2000c101124 */
[----:B------:R-:W-:Y:S05]  /*2f70*/  @P2 BRA `(.L_x_87) ;  /* 0x00000000000c2947 */ /* 0x000fea0003800000 */
[----:B--2---:R-:W3:Y:S02]  /*2f80*/  LDG.E.U8 R91, desc[UR36][R100.64+0x30] ;  /* 0x00003024645b7981 */ /* 0x004ee4000c1e1100 */
[----:B---3--:R-:W-:-:S05]  /*2f90*/  PRMT R57, R91, 0x8880, RZ ;  /* 0x000088805b397816 */ /* 0x008fca00000000ff */
[----:B------:R-:W-:-:S07]  /*2fa0*/  IMAD R88, R57, R90, RZ ;  /* 0x0000005a39587224 */ /* 0x000fce00078e02ff */
.L_x_87:
[----:B------:R-:W-:Y:S05]  /*2fb0*/  BSYNC B1 ;  /* 0x0000000000017941 */ /* 0x000fea0003800000 */
.L_x_86:
[C---:B------:R-:W-:Y:S01]  /*2fc0*/  ISETP.LT.OR P4, PT, R3.reuse, 0x32, !P1 ;  /* 0x000000320300780c */ /* 0x040fe20004f81670 */
[----:B---3--:R-:W-:Y:S01]  /*2fd0*/  @!P2 IMAD R57, R82, R89, R88 ;  /* 0x000000595239a224 */ /* 0x008fe200078e0258 */
[----:B------:R-:W-:Y:S01]  /*2fe0*/  BSSY B1, `(.L_x_88) ;  /* 0x000000b000017945 */ /* 0x000fe20003800000 */
[----:B------:R-:W-:Y:S02]  /*2ff0*/  ISETP.LT.OR P3, PT, R3, 0x39, !P0 ;  /* 0x000000390300780c */ /* 0x000fe40004761670 */
[----:B------:R-:W-:Y:S01]  /*3000*/  IADD3 R107, P5, R107, 0x80, RZ ;  /* 0x000000806b6b7810 */ /* 0x000fe20007fbe0ff */
[----:B------:R3:W-:Y:S01]  /*3010*/  @!P2 STG.E.U8 desc[UR36][R6.64+0x30], R57 ;  /* 0x000030390600a986 */ /* 0x0007e2000c101124 */
[C---:B------:R-:W-:Y:S02]  /*3020*/  ISETP.LT.OR P2, PT, R3.reuse, 0x39, !P1 ;  /* 0x000000390300780c */ /* 0x040fe40004f41670 */
[C---:B------:R-:W-:Y:S02]  /*3030*/  ISETP.LT.OR P0, PT, R3.reuse, 0x3a, !P0 ;  /* 0x0000003a0300780c */ /* 0x040fe40004701670 */
[----:B------:R-:W-:-:S02]  /*3040*/  ISETP.LT.OR P1, PT, R3, 0x3a, !P1 ;  /* 0x0000003a0300780c */ /* 0x000fc40004f21670 */
[----:B------:R-:W-:Y:S11]  /*3050*/  @P4 BRA `(.L_x_89) ;  /* 0x00000000000c4947 */ /* 0x000ff60003800000 */
[----:B--2---:R-:W3:Y:S02]  /*3060*/  LDG.E.U8 R91, desc[UR36][R100.64+0x31] ;  /* 0x00003124645b7981 */ /* 0x004ee4000c1e1100 */
[----:B---3--:R-:W-:-:S05]  /*3070*/  PRMT R57, R91, 0x8880, RZ ;  /* 0x000088805b397816 */ /* 0x008fca00000000ff */
[----:B------:R-:W-:-:S07]  /*3080*/  IMAD R88, R57, R90, RZ ;  /* 0x0000005a39587224 */ /* 0x000fce00078e02ff */
.L_x_89:
[----:B------:R-:W-:Y:S05]  /*3090*/  BSYNC B1 ;  /* 0x0000000000017941 */ /* 0x000fea0003800000 */
.L_x_88:
[----:B------:R-:W-:Y:S01]  /*30a0*/  @!P4 IMAD R83, R83, R89, R88 ;  /* 0x000000595353c224 */ /* 0x000fe200078e0258 */
[----:B------:R-:W-:Y:S04]  /*30b0*/  BSSY B1, `(.L_x_90) ;  /* 0x0000006000017945 */ /* 0x000fe80003800000 */
[----:B------:R0:W-:Y:S01]  /*30c0*/  @!P4 STG.E.U8 desc[UR36][R6.64+0x31], R83 ;  /* 0x000031530600c986 */ /* 0x0001e2000c101124 */
[----:B------:R-:W-:Y:S05]  /*30d0*/  @P3 BRA `(.L_x_91) ;  /* 0x00000000000c3947 */ /* 0x000fea0003800000 */
[----:B--2---:R-:W3:Y:S02]  /*30e0*/  LDG.E.U8 R91, desc[UR36][R96.64+0x38] ;  /* 0x00003824605b7981 */ /* 0x004ee4000c1e1100 */
[----:B---3--:R-:W-:-:S05]  /*30f0*/  PRMT R57, R91, 0x8880, RZ ;  /* 0x000088805b397816 */ /* 0x008fca00000000ff */
[----:B------:R-:W-:-:S07]  /*3100*/  IMAD R88, R57, R90, RZ ;  /* 0x0000005a39587224 */ /* 0x000fce00078e02ff */
.L_x_91:
[----:B------:R-:W-:Y:S05]  /*3110*/  BSYNC B1 ;  /* 0x0000000000017941 */ /* 0x000fea0003800000 */
.L_x_90:
[----:B---3--:R-:W-:Y:S01]  /*3120*/  @!P3 IMAD R57, R84, R89, R88 ;  /* 0x000000595439b224 */ /* 0x008fe200078e0258 */
[----:B------:R-:W-:Y:S01]  /*3130*/  BSSY B1, `(.L_x_92) ;  /* 0x0000007000017945 */ /* 0x000fe20003800000 */
[----:B----4-:R-:W-:-:S03]  /*3140*/  IMAD.X R59, RZ, RZ, R5, P5 ;  /* 0x000000ffff3b7224 */ /* 0x010fc600028e0605 */
[----:B------:R3:W-:Y:S01]  /*3150*/  @!P3 STG.E.U8 desc[UR36][R94.64+0x38], R57 ;  /* 0x000038395e00b986 */ /* 0x0007e2000c101124 */
[----:B------:R-:W-:Y:S05]  /*3160*/  @P0 BRA `(.L_x_93) ;  /* 0x00000000000c0947 */ /* 0x000fea0003800000 */
[----:B--2---:R-:W2:Y:S02]  /*3170*/  LDG.E.U8 R91, desc[UR36][R96.64+0x39] ;  /* 0x00003924605b7981 */ /* 0x004ea4000c1e1100 */
[----:B--2---:R-:W-:-:S05]  /*3180*/  PRMT R5, R91, 0x8880, RZ ;  /* 0x000088805b057816 */ /* 0x004fca00000000ff */
[----:B------:R-:W-:-:S07]  /*3190*/  IMAD R88, R5, R90, RZ ;  /* 0x0000005a05587224 */ /* 0x000fce00078e02ff */
.L_x_93:
[----:B------:R-:W-:Y:S05]  /*31a0*/  BSYNC B1 ;  /* 0x0000000000017941 */ /* 0x000fea0003800000 */
.L_x_92:
[----:B------:R-:W-:Y:S01]  /*31b0*/  @!P0 IMAD R85, R85, R89, R88 ;  /* 0x0000005955558224 */ /* 0x000fe200078e0258 */
[----:B------:R-:W-:Y:S01]  /*31c0*/  BSSY B1, `(.L_x_94) ;  /* 0x0000007000017945 */ /* 0x000fe20003800000 */
[----:B------:R-:W-:-:S03]  /*31d0*/  IMAD R4, R59, R92, RZ ;  /* 0x0000005c3b047224 */ /* 0x000fc600078e02ff */
[----:B------:R4:W-:Y:S01]  /*31e0*/  @!P0 STG.E.U8 desc[UR36][R94.64+0x39], R85 ;  /* 0x000039555e008986 */ /* 0x0009e2000c101124 */
[----:B------:R-:W-:Y:S05]  /*31f0*/  @P2 BRA `(.L_x_95) ;  /* 0x00000000000c2947 */ /* 0x000fea0003800000 */
[----:B--2---:R-:W2:Y:S02]  /*3200*/  LDG.E.U8 R91, desc[UR36][R100.64+0x38] ;  /* 0x00003824645b7981 */ /* 0x004ea4000c1e1100 */
[----:B--2---:R-:W-:-:S05]  /*3210*/  PRMT R5, R91, 0x8880, RZ ;  /* 0x000088805b057816 */ /* 0x004fca00000000ff */
[----:B------:R-:W-:-:S07]  /*3220*/  IMAD R88, R5, R90, RZ ;  /* 0x0000005a05587224 */ /* 0x000fce00078e02ff */
.L_x_95:
[----:B------:R-:W-:Y:S05]  /*3230*/  BSYNC B1 ;  /* 0x0000000000017941 */ /* 0x000fea0003800000 */
.L_x_94:
[----:B------:R-:W-:Y:S01]  /*3240*/  @!P2 IMAD R5, R86, R89, R88 ;  /* 0x000000595605a224 */ /* 0x000fe200078e0258 */
[----:B------:R-:W-:Y:S01]  /*3250*/  BSSY B1, `(.L_x_96) ;  /* 0x0000009000017945 */ /* 0x000fe20003800000 */
[C---:B---3--:R-:W-:Y:S02]  /*3260*/  IMAD R57, R107.reuse, R93, R4 ;  /* 0x0000005d6b397224 */ /* 0x048fe400078e0204 */
[CC--:B------:R-:W-:Y:S01]  /*3270*/  IMAD.WIDE.U32 R98, R107.reuse, R92.reuse, R98 ;  /* 0x0000005c6b627225 */ /* 0x0c0fe200078e0062 */
[----:B------:R3:W-:Y:S03]  /*3280*/  @!P2 STG.E.U8 desc[UR36][R6.64+0x38], R5 ;  /* 0x000038050600a986 */ /* 0x0007e6000c101124 */
[----:B------:R-:W-:Y:S01]  /*3290*/  IMAD.WIDE.U32 R92, R107, R92, R20 ;  /* 0x0000005c6b5c7225 */ /* 0x000fe200078e0014 */
[----:B------:R-:W-:Y:S06]  /*32a0*/  @P1 BRA `(.L_x_97) ;  /* 0x00000000000c1947 */ /* 0x000fec0003800000 */
[----:B--2---:R-:W3:Y:S02]  /*32b0*/  LDG.E.U8 R91, desc[UR36][R100.64+0x39] ;  /* 0x00003924645b7981 */ /* 0x004ee4000c1e1100 */
[----:B---3--:R-:W-:-:S05]  /*32c0*/  PRMT R5, R91, 0x8880, RZ ;  /* 0x000088805b057816 */ /* 0x008fca00000000ff */
[----:B------:R-:W-:-:S07]  /*32d0*/  IMAD R88, R5, R90, RZ ;  /* 0x0000005a05587224 */ /* 0x000fce00078e02ff */
.L_x_97:
[----:B------:R-:W-:Y:S05]  /*32e0*/  BSYNC B1 ;  /* 0x0000000000017941 */ /* 0x000fea0003800000 */
.L_x_96:
[----:B------:R-:W-:Y:S01]  /*32f0*/  @!P1 IMAD R87, R87, R89, R88 ;  /* 0x0000005957579224 */ /* 0x000fe200078e0258 */
[----:B------:R-:W-:Y:S01]  /*3300*/  ISETP.GE.AND P2, PT, R102, 0x81, PT ;  /* 0x000000816600780c */ /* 0x000fe20003f46270 */
[----:B------:R-:W-:Y:S01]  /*3310*/  BSSY B1, `(.L_x_98) ;  /* 0x000000c000017945 */ /* 0x000fe20003800000 */
[----:B------:R-:W-:Y:S02]  /*3320*/  IADD3 R4, P5, R92, R12, RZ ;  /* 0x0000000c5c047210 */ /* 0x000fe40007fbe0ff */
[----:B------:R0:W-:Y:S01]  /*3330*/  @!P1 STG.E.U8 desc[UR36][R6.64+0x39], R87 ;  /* 0x0000395706009986 */ /* 0x0001e2000c101124 */
[----:B------:R-:W-:Y:S02]  /*3340*/  ISETP.LT.OR P1, PT, R3, 0x1, !P2 ;  /* 0x000000010300780c */ /* 0x000fe40005721670 */
[----:B---3--:R-:W-:Y:S02]  /*3350*/  IADD3.X R5, R13, R93, R57, P5, !PT ;  /* 0x0000005d0d057210 */ /* 0x008fe40002ffe439 */
[----:B------:R-:W-:-:S02]  /*3360*/  ISETP.GE.AND P0, PT, R102, 0x89, PT ;  /* 0x000000896600780c */ /* 0x000fc40003f06270 */
[----:B------:R-:W-:Y:S02]  /*3370*/  IADD3 R12, P4, P3, R14, R12, R98 ;  /* 0x0000000c0e0c7210 */ /* 0x000fe40007b9e062 */
[----:B------:R-:W-:-:S05]  /*3380*/  ISETP.LT.OR P5, PT, R3, 0x2, !P2 ;  /* 0x000000020300780c */ /* 0x000fca00057a1670 */
[----:B0-----:R-:W-:Y:S08]  /*3390*/  @P1 BRA `(.L_x_99) ;  /* 0x00000000000c1947 */ /* 0x001ff00003800000 */
[----:B--2---:R-:W2:Y:S02]  /*33a0*/  LDG.E.U8 R91, desc[UR36][R4.64] ;  /* 0x00000024045b7981 */ /* 0x004ea4000c1e1100 */
[----:B--2---:R-:W-:-:S05]  /*33b0*/  PRMT R7, R91, 0x8880, RZ ;  /* 0x000088805b077816 */ /* 0x004fca00000000ff */
[----:B------:R-:W-:-:S07]  /*33c0*/  IMAD R88, R7, R90, RZ ;  /* 0x0000005a07587224 */ /* 0x000fce00078e02ff */
.L_x_99:
[----:B------:R-:W-:Y:S05]  /*33d0*/  BSYNC B1 ;  /* 0x0000000000017941 */ /* 0x000fea0003800000 */
.L_x_98:
[----:B------:R-:W-:Y:S01]  /*33e0*/  @!P1 IMAD R7, R24, R89, R88 ;  /* 0x0000005918079224 */ /* 0x000fe200078e0258 */
[----:B------:R-:W-:Y:S01]  /*33f0*/  BSSY B1, `(.L_x_100) ;  /* 0x0000007000017945 */ /* 0x000fe20003800000 */
[----:B------:R-:W-:-:S03]  /*3400*/  IMAD.IADD R98, R57, 0x1, R99 ;  /* 0x0000000139627824 */ /* 0x000fc600078e0263 */
[----:B------:R0:W-:Y:S01]  /*3410*/  @!P1 STG.E.U8 desc[UR36][R8.64], R7 ;  /* 0x0000000708009986 */ /* 0x0001e2000c101124 */
[----:B------:R-:W-:Y:S05]  /*3420*/  @P5 BRA `(.L_x_101) ;  /* 0x00000000000c5947 */ /* 0x000fea0003800000 */
[----:B--2---:R-:W0:Y:S02]  /*3430*/  LDG.E.U8 R91, desc[UR36][R4.64+0x1] ;  /* 0x00000124045b7981 */ /* 0x004e24000c1e1100 */
[----:B0-----:R-:W-:-:S05]  /*3440*/  PRMT R7, R91, 0x8880, RZ ;  /* 0x000088805b077816 */ /* 0x001fca00000000ff */
[----:B------:R-:W-:-:S07]  /*3450*/  IMAD R88, R7, R90, RZ ;  /* 0x0000005a07587224 */ /* 0x000fce00078e02ff */
.L_x_101:
[----:B------:R-:W-:Y:S05]  /*3460*/  BSYNC B1 ;  /* 0x0000000000017941 */ /* 0x000fea0003800000 */
.L_x_100:
[----:B------:R-:W-:Y:S01]  /*3470*/  ISETP.LT.OR P1, PT, R3, 0x1, !P0 ;  /* 0x000000010300780c */ /* 0x000fe20004721670 */
[----:B------:R-:W-:Y:S01]  /*3480*/  @!P5 IMAD R25, R25, R89, R88 ;  /* 0x000000591919d224 */ /* 0x000fe200078e0258 */
[----:B------:R-:W-:Y:S01]  /*3490*/  BSSY B1, `(.L_x_102) ;  /* 0x000000a000017945 */ /* 0x000fe20003800000 */
[----:B------:R-:W-:Y:S02]  /*34a0*/  IADD3.X R13, R21, R13, R98, P4, P3 ;  /* 0x0000000d150d7210 */ /* 0x000fe400027e6462 */
[C---:B------:R-:W-:Y:S01]  /*34b0*/  ISETP.LT.OR P4, PT, R3.reuse, 0x2, !P0 ;  /* 0x000000020300780c */ /* 0x040fe20004781670 */
[----:B------:R3:W-:Y:S01]  /*34c0*/  @!P5 STG.E.U8 desc[UR36][R8.64+0x1], R25 ;  /* 0x000001190800d986 */ /* 0x0007e2000c101124 */
[C---:B------:R-:W-:Y:S02]  /*34d0*/  ISETP.LT.OR P5, PT, R3.reuse, 0x9, !P2 ;  /* 0x000000090300780c */ /* 0x040fe400057a1670 */
[----:B------:R-:W-:-:S04]  /*34e0*/  ISETP.LT.OR P3, PT, R3, 0xa, !P2 ;  /* 0x0000000a0300780c */ /* 0x000fc80005761670 */
[----:B------:R-:W-:Y:S09]  /*34f0*/  @P1 BRA `(.L_x_103) ;  /* 0x00000000000c1947 */ /* 0x000ff20003800000 */
[----:B--2---:R-:W0:Y:S02]  /*3500*/  LDG.E.U8 R91, desc[UR36][R12.64] ;  /* 0x000000240c5b7981 */ /* 0x004e24000c1e1100 */
[----:B0-----:R-:W-:-:S05]  /*3510*/  PRMT R7, R91, 0x8880, RZ ;  /* 0x000088805b077816 */ /* 0x001fca00000000ff */
[----:B------:R-:W-:-:S07]  /*3520*/  IMAD R88, R7, R90, RZ ;  /* 0x0000005a07587224 */ /* 0x000fce00078e02ff */
.L_x_103:
[----:B------:R-:W-:Y:S05]  /*3530*/  BSYNC B1 ;  /* 0x0000000000017941 */ /* 0x000fea0003800000 */
.L_x_102:
[----:B0-----:R-:W-:Y:S01]  /*3540*/  @!P1 IMAD R7, R26, R89, R88 ;  /* 0x000000591a079224 */ /* 0x001fe200078e0258 */
[----:B------:R-:W-:Y:S04]  /*3550*/  BSSY B1, `(.L_x_104) ;  /* 0x0000006000017945 */ /* 0x000fe80003800000 */
[----:B------:R0:W-:Y:S01]  /*3560*/  @!P1 STG.E.U8 desc[UR36][R10.64], R7 ;  /* 0x000000070a009986 */ /* 0x0001e2000c101124 */
[----:B------:R-:W-:Y:S05]  /*3570*/  @P4 BRA `(.L_x_105) ;  /* 0x00000000000c4947 */ /* 0x000fea0003800000 */
[----:B--2---:R-:W0:Y:S02]  /*3580*/  LDG.E.U8 R91, desc[UR36][R12.64+0x1] ;  /* 0x000001240c5b7981 */ /* 0x004e24000c1e1100 */
[----:B0-----:R-:W-:-:S05]  /*3590*/  PRMT R7, R91, 0x8880, RZ ;  /* 0x000088805b077816 */ /* 0x001fca00000000ff */
[----:B------:R-:W-:-:S07]  /*35a0*/  IMAD R88, R7, R90, RZ ;  /* 0x0000005a07587224 */ /* 0x000fce00078e02ff */
.L_x_105:
[----:B------:R-:W-:Y:S05]  /*35b0*/  BSYNC B1 ;  /* 0x0000000000017941 */ /* 0x000fea0003800000 */
.L_x_104:
[----:B------:R-:W-:Y:S01]  /*35c0*/  @!P4 IMAD R27, R27, R89, R88 ;  /* 0x000000591b1bc224 */ /* 0x000fe200078e0258 */
[----:B------:R-:W-:Y:S04]  /*35d0*/  BSSY B1, `(.L_x_106) ;  /* 0x0000006000017945 */ /* 0x000fe80003800000 */
[----:B------:R0:W-:Y:S01]  /*35e0*/  @!P4 STG.E.U8 desc[UR36][R10.64+0x1], R27 ;  /* 0x0000011b0a00c986 */ /* 0x0001e2000c101124 */
[----:B------:R-:W-:Y:S05]  /*35f0*/  @P5 BRA `(.L_x_107) ;  /* 0x00000000000c5947 */ /* 0x000fea0003800000 */
[----:B--2---:R-:W0:Y:S02]  /*3600*/  LDG.E.U8 R91, desc[UR36][R4.64+0x8] ;  /* 0x00000824045b7981 */ /* 0x004e24000c1e1100 */
[----:B0-----:R-:W-:-:S05]  /*3610*/  PRMT R7, R91, 0x8880, RZ ;  /* 0x000088805b077816 */ /* 0x001fca00000000ff */
[----:B------:R-:W-:-:S07]  /*3620*/  IMAD R88, R7, R90, RZ ;  /* 0x0000005a07587224 */ /* 0x000fce00078e02ff */
.L_x_107:
[----:B------:R-:W-:Y:S05]  /*3630*/  BSYNC B1 ;  /* 0x0000000000017941 */ /* 0x000fea0003800000 */
.L_x_106:
[----:B0-----:R-:W-:Y:S01]  /*3640*/  @!P5 IMAD R7, R28, R89, R88 ;  /* 0x000000591c07d224 */ /* 0x001fe200078e0258 */
[----:B------:R-:W-:Y:S04]  /*3650*/  BSSY B1, `(.L_x_108) ;  /* 0x0000006000017945 */ /* 0x000fe80003800000 */
[----:B------:R0:W-:Y:S01]  /*3660*/  @!P5 STG.E.U8 desc[UR36][R8.64+0x8], R7 ;  /* 0x000008070800d986 */ /* 0x0001e2000c101124 */
[----:B------:R-:W-:Y:S05]  /*3670*/  @P3 BRA `(.L_x_109) ;  /* 0x00000000000c3947 */ /* 0x000fea0003800000 */
[----:B--2---:R-:W0:Y:S02]  /*3680*/  LDG.E.U8 R91, desc[UR36][R4.64+0x9] ;  /* 0x00000924045b7981 */ /* 0x004e24000c1e1100 */
[----:B0-----:R-:W-:-:S05]  /*3690*/  PRMT R7, R91, 0x8880, RZ ;  /* 0x000088805b077816 */ /* 0x001fca00000000ff */
[----:B------:R-:W-:-:S07]  /*36a0*/  IMAD R88, R7, R90, RZ ;  /* 0x0000005a07587224 */ /* 0x000fce00078e02ff */
.L_x_109:
[----:B------:R-:W-:Y:S05]  /*36b0*/  BSYNC B1 ;  /* 0x0000000000017941 */ /* 0x000fea0003800000 */
.L_x_108:
[----:B------:R-:W-:Y:S01]  /*36c0*/  ISETP.LT.OR P5, PT, R3, 0x9, !P0 ;  /* 0x000000090300780c */ /* 0x000fe200047a1670 */
[----:B------:R-:W-:Y:S01]  /*36d0*/  @!P3 IMAD R29, R29, R89, R88 ;  /* 0x000000591d1db224 */ /* 0x000fe200078e0258 */
[----:B------:R-:W-:Y:S01]  /*36e0*/  BSSY B1, `(.L_x_110) ;  /* 0x0000009000017945 */ /* 0x000fe20003800000 */
[C---:B------:R-:W-:Y:S02]  /*36f0*/  ISETP.LT.OR P4, PT, R3.reuse, 0xa, !P0 ;  /* 0x0000000a0300780c */ /* 0x040fe40004781670 */
[C---:B------:R-:W-:Y:S01]  /*3700*/  ISETP.LT.OR P1, PT, R3.reuse, 0x12, !P2 ;  /* 0x000000120300780c */ /* 0x040fe20005721670 */
[----:B------:R0:W-:Y:S01]  /*3710*/  @!P3 STG.E.U8 desc[UR36][R8.64+0x9], R29 ;  /* 0x0000091d0800b986 */ /* 0x0001e2000c101124 */
[----:B------:R-:W-:-:S06]  /*3720*/  ISETP.LT.OR P3, PT, R3, 0x11, !P2 ;  /* 0x000000110300780c */ /* 0x000fcc0005761670 */
[----:B------:R-:W-:Y:S07]  /*3730*/  @P5 BRA `(.L_x_111) ;  /* 0x00000000000c5947 */ /* 0x000fee0003800000 */
[----:B--2---:R-:W0:Y:S02]  /*3740*/  LDG.E.U8 R91, desc[UR36][R12.64+0x8] ;  /* 0x000008240c5b7981 */ /* 0x004e24000c1e1100 */
[----:B0-----:R-:W-:-:S05]  /*3750*/  PRMT R7, R91, 0x8880, RZ ;  /* 0x000088805b077816 */ /* 0x001fca00000000ff */
[----:B------:R-:W-:-:S07]  /*3760*/  IMAD R88, R7, R90, RZ ;  /* 0x0000005a07587224 */ /* 0x000fce00078e02ff */
.L_x_111:
[----:B------:R-:W-:Y:S05]  /*3770*/  BSYNC B1 ;  /* 0x0000000000017941 */ /* 0x000fea0003800000 */
.L_x_110:
[----:B0-----:R-:W-:Y:S01]  /*3780*/  @!P5 IMAD R7, R30, R89, R88 ;  /* 0x000000591e07d224 */ /* 0x001fe200078e0258 */
[----:B------:R-:W-:Y:S04]  /*3790*/  BSSY B1, `(.L_x_112) ;  /* 0x0000006000017945 */ /* 0x000fe80003800000 */
[----:B------:R0:W-:Y:S01]  /*37a0*/  @!P5 STG.E.U8 desc[UR36][R10.64+0x8], R7 ;  /* 0x000008070a00d986 */ /* 0x0001e2000c101124 */
[----:B------:R-:W-:Y:S05]  /*37b0*/  @P4 BRA `(.L_x_113) ;  /* 0x00000000000c4947 */ /* 0x000fea0003800000 */
[----:B--2---:R-:W0:Y:S02]  /*37c0*/  LDG.E.U8 R91, desc[UR36][R12.64+0x9] ;  /* 0x000009240c5b7981 */ /* 0x004e24000c1e1100 */
[----:B0-----:R-:W-:-:S05]  /*37d0*/  PRMT R7, R91, 0x8880, RZ ;  /* 0x000088805b077816 */ /* 0x001fca00000000ff */
[----:B------:R-:W-:-:S07]  /*37e0*/  IMAD R88, R7, R90, RZ ;  /* 0x0000005a07587224 */ /* 0x000fce00078e02ff */
.L_x_113:
[----:B------:R-:W-:Y:S05]  /*37f0*/  BSYNC B1 ;  /* 0x0000000000017941 */ /* 0x000fea0003800000 */
.L_x_112:
[----:B------:R-:W-:Y:S01]  /*3800*/  @!P4 IMAD R31, R31, R89, R88 ;  /* 0x000000591f1fc224 */ /* 0x000fe200078e0258 */
[----:B------:R-:W-:Y:S04]  /*3810*/  BSSY B1, `(.L_x_114) ;  /* 0x0000006000017945 */ /* 0x000fe80003800000 */
[----:B------:R0:W-:Y:S01]  /*3820*/  @!P4 STG.E.U8 desc[UR36][R10.64+0x9], R31 ;  /* 0x0000091f0a00c986 */ /* 0x0001e2000c101124 */
[----:B------:R-:W-:Y:S05]  /*3830*/  @P3 BRA `(.L_x_115) ;  /* 0x00000000000c3947 */ /* 0x000fea0003800000 */
[----:B--2---:R-:W0:Y:S02]  /*3840*/  LDG.E.U8 R91, desc[UR36][R4.64+0x10] ;  /* 0x00001024045b7981 */ /* 0x004e24000c1e1100 */
[----:B0-----:R-:W-:-:S05]  /*3850*/  PRMT R7, R91, 0x8880, RZ ;  /* 0x000088805b077816 */ /* 0x001fca00000000ff */
[----:B------:R-:W-:-:S07]  /*3860*/  IMAD R88, R7, R90, RZ ;  /* 0x0000005a07587224 */ /* 0x000fce00078e02ff */
.L_x_115:
[----:B------:R-:W-:Y:S05]  /*3870*/  BSYNC B1 ;  /* 0x0000000000017941 */ /* 0x000fea0003800000 */
.L_x_114:
[----:B0-----:R-:W-:Y:S01]  /*3880*/  @!P3 IMAD R7, R32, R89, R88 ;  /* 0x000000592007b224 */ /* 0x001fe200078e0258 */
[----:B------:R-:W-:Y:S04]  /*3890*/  BSSY B1, `(.L_x_116) ;  /* 0x0000006000017945 */ /* 0x000fe80003800000 */
[----:B------:R0:W-:Y:S01]  /*38a0*/  @!P3 STG.E.U8 desc[UR36][R8.64+0x10], R7 ;  /* 0x000010070800b986 */ /* 0x0001e2000c101124 */
[----:B------:R-:W-:Y:S05]  /*38b0*/  @P1 BRA `(.L_x_117) ;  /* 0x00000000000c1947 */ /* 0x000fea0003800000 */
[----:B--2---:R-:W0:Y:S02]  /*38c0*/  LDG.E.U8 R91, desc[UR36][R4.64+0x11] ;  /* 0x00001124045b7981 */ /* 0x004e24000c1e1100 */
[----:B0-----:R-:W-:-:S05]  /*38d0*/  PRMT R7, R91, 0x8880, RZ ;  /* 0x000088805b077816 */ /* 0x001fca00000000ff */
[----:B------:R-:W-:-:S07]  /*38e0*/  IMAD R88, R7, R90, RZ ;  /* 0x0000005a07587224 */ /* 0x000fce00078e02ff */
.L_x_117:
[----:B------:R-:W-:Y:S05]  /*38f0*/  BSYNC B1 ;  /* 0x0000000000017941 */ /* 0x000fea0003800000 */
.L_x_116:
        /* <DEDUP_REMOVED lines=11> */
.L_x_119:
[----:B------:R-:W-:Y:S05]  /*39b0*/  BSYNC B1 ;  /* 0x0000000000017941 */ /* 0x000fea0003800000 */
.L_x_118:
[----:B0-----:R-:W-:Y:S01]  /*39c0*/  @!P4 IMAD R7, R34, R89, R88 ;  /* 0x000000592207c224 */ /* 0x001fe200078e0258 */
[----:B------:R-:W-:Y:S04]  /*39d0*/  BSSY B1, `(.L_x_120) ;  /* 0x0000006000017945 */ /* 0x000fe80003800000 */
[----:B------:R0:W-:Y:S01]  /*39e0*/  @!P4 STG.E.U8 desc[UR36][R10.64+0x10], R7 ;  /* 0x000010070a00c986 */ /* 0x0001e2000c101124 */
[----:B------:R-:W-:Y:S05]  /*39f0*/  @P3 BRA `(.L_x_121) ;  /* 0x00000000000c3947 */ /* 0x000fea0003800000 */
[----:B--2---:R-:W0:Y:S02]  /*3a00*/  LDG.E.U8 R91, desc[UR36][R12.64+0x11] ;  /* 0x000011240c5b7981 */ /* 0x004e24000c1e1100 */
[----:B0-----:R-:W-:-:S05]  /*3a10*/  PRMT R7, R91, 0x8880, RZ ;  /* 0x000088805b077816 */ /* 0x001fca00000000ff */
[----:B------:R-:W-:-:S07]  /*3a20*/  IMAD R88, R7, R90, RZ ;  /* 0x0000005a07587224 */ /* 0x000fce00078e02ff */
.L_x_121:
[----:B------:R-:W-:Y:S05]  /*3a30*/  BSYNC B1 ;  /* 0x0000000000017941 */ /* 0x000fea0003800000 */
.L_x_120:
[----:B------:R-:W-:Y:S01]  /*3a40*/  @!P3 IMAD R35, R35, R89, R88 ;  /* 0x000000592323b224 */ /* 0x000fe200078e0258 */
[----:B------:R-:W-:Y:S04]  /*3a50*/  BSSY B1, `(.L_x_122) ;  /* 0x0000006000017945 */ /* 0x000fe80003800000 */
[----:B------:R0:W-:Y:S01]  /*3a60*/  @!P3 STG.E.U8 desc[UR36][R10.64+0x11], R35 ;  /* 0x000011230a00b986 */ /* 0x0001e2000c101124 */
[----:B------:R-:W-:Y:S05]  /*3a70*/  @P5 BRA `(.L_x_123) ;  /* 0x00000000000c5947 */ /* 0x000fea0003800000 */
[----:B--2---:R-:W0:Y:S02]  /*3a80*/  LDG.E.U8 R91, desc[UR36][R4.64+0x18] ;  /* 0x00001824045b7981 */ /* 0x004e24000c1e1100 */
[----:B0-----:R-:W-:-:S05]  /*3a90*/  PRMT R7, R91, 0x8880, RZ ;  /* 0x000088805b077816 */ /* 0x001fca00000000ff */
[----:B------:R-:W-:-:S07]  /*3aa0*/  IMAD R88, R7, R90, RZ ;  /* 0x0000005a07587224 */ /* 0x000fce00078e02ff */
.L_x_123:
[----:B------:R-:W-:Y:S05]  /*3ab0*/  BSYNC B1 ;  /* 0x0000000000017941 */ /* 0x000fea0003800000 */
.L_x_122:
[----:B0-----:R-:W-:Y:S01]  /*3ac0*/  @!P5 IMAD R7, R36, R89, R88 ;  /* 0x000000592407d224 */ /* 0x001fe200078e0258 */
[----:B------:R-:W-:Y:S04]  /*3ad0*/  BSSY B1, `(.L_x_124) ;  /* 0x0000006000017945 */ /* 0x000fe80003800000 */
[----:B------:R0:W-:Y:S01]  /*3ae0*/  @!P5 STG.E.U8 desc[UR36][R8.64+0x18], R7 ;  /* 0x000018070800d986 */ /* 0x0001e2000c101124 */
[----:B------:R-:W-:Y:S05]  /*3af0*/  @P1 BRA `(.L_x_125) ;  /* 0x00000000000c1947 */ /* 0x000fea0003800000 */
[----:B--2---:R-:W0:Y:S02]  /*3b00*/  LDG.E.U8 R91, desc[UR36][R4.64+0x19] ;  /* 0x00001924045b7981 */ /* 0x004e24000c1e1100 */
[----:B0-----:R-:W-:-:S05]  /*3b10*/  PRMT R7, R91, 0x8880, RZ ;  /* 0x000088805b077816 */ /* 0x001fca00000000ff */
[----:B------:R-:W-:-:S07]  /*3b20*/  IMAD R88, R7, R90, RZ ;  /* 0x0000005a07587224 */ /* 0x000fce00078e02ff */
.L_x_125:
[----:B------:R-:W-:Y:S05]  /*3b30*/  BSYNC B1 ;  /* 0x0000000000017941 */ /* 0x000fea0003800000 */
.L_x_124:
        /* <DEDUP_REMOVED lines=11> */
.L_x_127:
[----:B------:R-:W-:Y:S05]  /*3bf0*/  BSYNC B1 ;  /* 0x0000000000017941 */ /* 0x000fea0003800000 */
.L_x_126:
[----:B0-----:R-:W-:Y:S01]  /*3c00*/  @!P4 IMAD R7, R38, R89, R88 ;  /* 0x000000592607c224 */ /* 0x001fe200078e0258 */
[----:B------:R-:W-:Y:S04]  /*3c10*/  BSSY B1, `(.L_x_128) ;  /* 0x0000006000017945 */ /* 0x000fe80003800000 */
[----:B------:R0:W-:Y:S01]  /*3c20*/  @!P4 STG.E.U8 desc[UR36][R10.64+0x18], R7 ;  /* 0x000018070a00c986 */ /* 0x0001e2000c101124 */
[----:B------:R-:W-:Y:S05]  /*3c30*/  @P3 BRA `(.L_x_129) ;  /* 0x00000000000c3947 */ /* 0x000fea0003800000 */
[----:B--2---:R-:W0:Y:S02]  /*3c40*/  LDG.E.U8 R91, desc[UR36][R12.64+0x19] ;  /* 0x000019240c5b7981 */ /* 0x004e24000c1e1100 */
[----:B0-----:R-:W-:-:S05]  /*3c50*/  PRMT R7, R91, 0x8880, RZ ;  /* 0x000088805b077816 */ /* 0x001fca00000000ff */
[----:B------:R-:W-:-:S07]  /*3c60*/  IMAD R88, R7, R90, RZ ;  /* 0x0000005a07587224 */ /* 0x000fce00078e02ff */
.L_x_129:
[----:B------:R-:W-:Y:S05]  /*3c70*/  BSYNC B1 ;  /* 0x0000000000017941 */ /* 0x000fea0003800000 */
.L_x_128:
[----:B------:R-:W-:Y:S01]  /*3c80*/  @!P3 IMAD R39, R39, R89, R88 ;  /* 0x000000592727b224 */ /* 0x000fe200078e0258 */
[----:B------:R-:W-:Y:S04]  /*3c90*/  BSSY B1, `(.L_x_130) ;  /* 0x0000006000017945 */ /* 0x000fe80003800000 */
[----:B------:R0:W-:Y:S01]  /*3ca0*/  @!P3 STG.E.U8 desc[UR36][R10.64+0x19], R39 ;  /* 0x000019270a00b986 */ /* 0x0001e2000c101124 */
[----:B------:R-:W-:Y:S05]  /*3cb0*/  @P5 BRA `(.L_x_131) ;  /* 0x00000000000c5947 */ /* 0x000fea0003800000 */
[----:B--2---:R-:W0:Y:S02]  /*3cc0*/  LDG.E.U8 R91, desc[UR36][R4.64+0x20] ;  /* 0x00002024045b7981 */ /* 0x004e24000c1e1100 */
[----:B0-----:R-:W-:-:S05]  /*3cd0*/  PRMT R7, R91, 0x8880, RZ ;  /* 0x000088805b077816 */ /* 0x001fca00000000ff */
[----:B------:R-:W-:-:S07]  /*3ce0*/  IMAD R88, R7, R90, RZ ;  /* 0x0000005a07587224 */ /* 0x000fce00078e02ff */
.L_x_131:
[----:B------:R-:W-:Y:S05]  /*3cf0*/  BSYNC B1 ;  /* 0x0000000000017941 */ /* 0x000fea0003800000 */
.L_x_130:
[----:B0-----:R-:W-:Y:S01]  /*3d00*/  @!P5 IMAD R7, R40, R89, R88 ;  /* 0x000000592807d224 */ /* 0x001fe200078e0258 */
[----:B------:R-:W-:Y:S04]  /*3d10*/  BSSY B1, `(.L_x_132) ;  /* 0x0000006000017945 */ /* 0x000fe80003800000 */
[----:B------:R0:W-:Y:S01]  /*3d20*/  @!P5 STG.E.U8 desc[UR36][R8.64+0x20], R7 ;  /* 0x000020070800d986 */ /* 0x0001e2000c101124 */
[----:B------:R-:W-:Y:S05]  /*3d30*/  @P1 BRA `(.L_x_133) ;  /* 0x00000000000c1947 */ /* 0x000fea0003800000 */
[----:B--2---:R-:W0:Y:S02]  /*3d40*/  LDG.E.U8 R91, desc[UR36][R4.64+0x21] ;  /* 0x00002124045b7981 */ /* 0x004e24000c1e1100 */
[----:B0-----:R-:W-:-:S05]  /*3d50*/  PRMT R7, R91, 0x8880, RZ ;  /* 0x000088805b077816 */ /* 0x001fca00000000ff */
[----:B------:R-:W-:-:S07]  /*3d60*/  IMAD R88, R7, R90, RZ ;  /* 0x0000005a07587224 */ /* 0x000fce00078e02ff */
.L_x_133:
[----:B------:R-:W-:Y:S05]  /*3d70*/  BSYNC B1 ;  /* 0x0000000000017941 */ /* 0x000fea0003800000 */
.L_x_132:
        /* <DEDUP_REMOVED lines=11> */
.L_x_135:
[----:B------:R-:W-:Y:S05]  /*3e30*/  BSYNC B1 ;  /* 0x0000000000017941 */ /* 0x000fea0003800000 */
.L_x_134:
[----:B0-----:R-:W-:Y:S01]  /*3e40*/  @!P4 IMAD R7, R42, R89, R88 ;  /* 0x000000592a07c224 */ /* 0x001fe200078e0258 */
[----:B------:R-:W-:Y:S04]  /*3e50*/  BSSY B1, `(.L_x_136) ;  /* 0x0000006000017945 */ /* 0x000fe80003800000 */
[----:B------:R0:W-:Y:S01]  /*3e60*/  @!P4 STG.E.U8 desc[UR36][R10.64+0x20], R7 ;  /* 0x000020070a00c986 */ /* 0x0001e2000c101124 */
[----:B------:R-:W-:Y:S05]  /*3e70*/  @P3 BRA `(.L_x_137) ;  /* 0x00000000000c3947 */ /* 0x000fea0003800000 */
[----:B--2---:R-:W0:Y:S02]  /*3e80*/  LDG.E.U8 R91, desc[UR36][R12.64+0x21] ;  /* 0x000021240c5b7981 */ /* 0x004e24000c1e1100 */
[----:B0-----:R-:W-:-:S05]  /*3e90*/  PRMT R7, R91, 0x8880, RZ ;  /* 0x000088805b077816 */ /* 0x001fca00000000ff */
[----:B------:R-:W-:-:S07]  /*3ea0*/  IMAD R88, R7, R90, RZ ;  /* 0x0000005a07587224 */ /* 0x000fce00078e02ff */
.L_x_137:
[----:B------:R-:W-:Y:S05]  /*3eb0*/  BSYNC B1 ;  /* 0x0000000000017941 */ /* 0x000fea0003800000 */
.L_x_136:
[----:B------:R-:W-:Y:S01]  /*3ec0*/  @!P3 IMAD R43, R43, R89, R88 ;  /* 0x000000592b2bb224 */ /* 0x000fe200078e0258 */
[----:B------:R-:W-:Y:S04]  /*3ed0*/  BSSY B1, `(.L_x_138) ;  /* 0x0000006000017945 */ /* 0x000fe80003800000 */
[----:B------:R0:W-:Y:S01]  /*3ee0*/  @!P3 STG.E.U8 desc[UR36][R10.64+0x21], R43 ;  /* 0x0000212b0a00b986 */ /* 0x0001e2000c101124 */
[----:B------:R-:W-:Y:S05]  /*3ef0*/  @P5 BRA `(.L_x_139) ;  /* 0x00000000000c5947 */ /* 0x000fea0003800000 */
[----:B--2---:R-:W0:Y:S02]  /*3f00*/  LDG.E.U8 R91, desc[UR36][R4.64+0x28] ;  /* 0x00002824045b7981 */ /* 0x004e24000c1e1100 */
[----:B0-----:R-:W-:-:S05]  /*3f10*/  PRMT R7, R91, 0x8880, RZ ;  /* 0x000088805b077816 */ /* 0x001fca00000000ff */
[----:B------:R-:W-:-:S07]  /*3f20*/  IMAD R88, R7, R90, RZ ;  /* 0x0000005a07587224 */ /* 0x000fce00078e02ff */
.L_x_139:
[----:B------:R-:W-:Y:S05]  /*3f30*/  BSYNC B1 ;  /* 0x0000000000017941 */ /* 0x000fea0003800000 */
.L_x_138:
[----:B0-----:R-:W-:Y:S01]  /*3f40*/  @!P5 IMAD R7, R44, R89, R88 ;  /* 0x000000592c07d224 */ /* 0x001fe200078e0258 */
[----:B------:R-:W-:Y:S04]  /*3f50*/  BSSY B1, `(.L_x_140) ;  /* 0x0000006000017945 */ /* 0x000fe80003800000 */
[----:B------:R0:W-:Y:S01]  /*3f60*/  @!P5 STG.E.U8 desc[UR36][R8.64+0x28], R7 ;  /* 0x000028070800d986 */ /* 0x0001e2000c101124 */
[----:B------:R-:W-:Y:S05]  /*3f70*/  @P1 BRA `(.L_x_141) ;  /* 0x00000000000c1947 */ /* 0x000fea0003800000 */
[----:B--2---:R-:W0:Y:S02]  /*3f80*/  LDG.E.U8 R91, desc[UR36][R4.64+0x29] ;  /* 0x00002924045b7981 */ /* 0x004e24000c1e1100 */
[----:B0-----:R-:W-:-:S05]  /*3f90*/  PRMT R7, R91, 0x8880, RZ ;  /* 0x000088805b077816 */ /* 0x001fca00000000ff */
[----:B------:R-:W-:-:S07]  /*3fa0*/  IMAD R88, R7, R90, RZ ;  /* 0x0000005a07587224 */ /* 0x000fce00078e02ff */
.L_x_141:
[----:B------:R-:W-:Y:S05]  /*3fb0*/  BSYNC B1 ;  /* 0x0000000000017941 */ /* 0x000fea0003800000 */
.L_x_140:
        /* <DEDUP_REMOVED lines=11> */
.L_x_143:
[----:B------:R-:W-:Y:S05]  /*4070*/  BSYNC B1 ;  /* 0x0000000000017941 */ /* 0x000fea0003800000 */
.L_x_142:
[----:B0-----:R-:W-:Y:S01]  /*4080*/  @!P4 IMAD R7, R46, R89, R88 ;  /* 0x000000592e07c224 */ /* 0x001fe200078e0258 */
[----:B------:R-:W-:Y:S04]  /*4090*/  BSSY B1, `(.L_x_144) ;  /* 0x0000006000017945 */ /* 0x000fe80003800000 */
[----:B------:R0:W-:Y:S01]  /*40a0*/  @!P4 STG.E.U8 desc[UR36][R10.64+0x28], R7 ;  /* 0x000028070a00c986 */ /* 0x0001e2000c101124 */
[----:B------:R-:W-:Y:S05]  /*40b0*/  @P3 BRA `(.L_x_145) ;  /* 0x00000000000c3947 */ /* 0x000fea0003800000 */
[----:B--2---:R-:W0:Y:S02]  /*40c0*/  LDG.E.U8 R91, desc[UR36][R12.64+0x29] ;  /* 0x000029240c5b7981 */ /* 0x004e24000c1e1100 */
[----:B0-----:R-:W-:-:S05]  /*40d0*/  PRMT R7, R91, 0x8880, RZ ;  /* 0x000088805b077816 */ /* 0x001fca00000000ff */
[----:B------:R-:W-:-:S07]  /*40e0*/  IMAD R88, R7, R90, RZ ;  /* 0x0000005a07587224 */ /* 0x000fce00078e02ff */
.L_x_145:
[----:B------:R-:W-:Y:S05]  /*40f0*/  BSYNC B1 ;  /* 0x0000000000017941 */ /* 0x000fea0003800000 */
.L_x_144:
[----:B------:R-:W-:Y:S01]  /*4100*/  @!P3 IMAD R47, R47, R89, R88 ;  /* 0x000000592f2fb224 */ /* 0x000fe200078e0258 */
[----:B------:R-:W-:Y:S04]  /*4110*/  BSSY B1, `(.L_x_146) ;  /* 0x0000006000017945 */ /* 0x000fe80003800000 */
[----:B------:R0:W-:Y:S01]  /*4120*/  @!P3 STG.E.U8 desc[UR36][R10.64+0x29], R47 ;  /* 0x0000292f0a00b986 */ /* 0x0001e2000c101124 */
[----:B------:R-:W-:Y:S05]  /*4130*/  @P5 BRA `(.L_x_147) ;  /* 0x00000000000c5947 */ /* 0x000fea0003800000 */
[----:B--2---:R-:W0:Y:S02]  /*4140*/  LDG.E.U8 R91, desc[UR36][R4.64+0x30] ;  /* 0x00003024045b7981 */ /* 0x004e24000c1e1100 */
[----:B0-----:R-:W-:-:S05]  /*4150*/  PRMT R7, R91, 0x8880, RZ ;  /* 0x000088805b077816 */ /* 0x001fca00000000ff */
[----:B------:R-:W-:-:S07]  /*4160*/  IMAD R88, R7, R90, RZ ;  /* 0x0000005a07587224 */ /* 0x000fce00078e02ff */
.L_x_147:
[----:B------:R-:W-:Y:S05]  /*4170*/  BSYNC B1 ;  /* 0x0000000000017941 */ /* 0x000fea0003800000 */
.L_x_146:
[----:B0-----:R-:W-:Y:S01]  /*4180*/  @!P5 IMAD R7, R48, R89, R88 ;  /* 0x000000593007d224 */ /* 0x001fe200078e0258 */
[----:B------:R-:W-:Y:S04]  /*4190*/  BSSY B1, `(.L_x_148) ;  /* 0x0000006000017945 */ /* 0x000fe80003800000 */
[----:B------:R0:W-:Y:S01]  /*41a0*/  @!P5 STG.E.U8 desc[UR36][R8.64+0x30], R7 ;  /* 0x000030070800d986 */ /* 0x0001e2000c101124 */
[----:B------:R-:W-:Y:S05]  /*41b0*/  @P1 BRA `(.L_x_149) ;  /* 0x00000000000c1947 */ /* 0x000fea0003800000 */
[----:B--2---:R-:W0:Y:S02]  /*41c0*/  LDG.E.U8 R91, desc[UR36][R4.64+0x31] ;  /* 0x00003124045b7981 */ /* 0x004e24000c1e1100 */
[----:B0-----:R-:W-:-:S05]  /*41d0*/  PRMT R7, R91, 0x8880, RZ ;  /* 0x000088805b077816 */ /* 0x001fca00000000ff */
[----:B------:R-:W-:-:S07]  /*41e0*/  IMAD R88, R7, R90, RZ ;  /* 0x0000005a07587224 */ /* 0x000fce00078e02ff */
.L_x_149:
[----:B------:R-:W-:Y:S05]  /*41f0*/  BSYNC B1 ;  /* 0x0000000000017941 */ /* 0x000fea0003800000 */
.L_x_148:
[----:B------:R-:W-:Y:S01]  /*4200*/  ISETP.LT.OR P4, PT, R3, 0x31, !P0 ;  /* 0x000000310300780c */ /* 0x000fe20004781670 */
[----:B------:R-:W-:Y:S01]  /*4210*/  @!P1 IMAD R49, R49, R89, R88 ;  /* 0x0000005931319224 */ /* 0x000fe200078e0258 */
[----:B------:R-:W-:Y:S01]  /*4220*/  BSSY B1, `(.L_x_150) ;  /* 0x000000a000017945 */ /* 0x000fe20003800000 */
[C---:B------:R-:W-:Y:S02]  /*4230*/  ISETP.LT.OR P3, PT, R3.reuse, 0x32, !P0 ;  /* 0x000000320300780c */ /* 0x040fe40004761670 */
        /* <DEDUP_REMOVED lines=8> */
.L_x_151:
[----:B------:R-:W-:Y:S05]  /*42c0*/  BSYNC B1 ;  /* 0x0000000000017941 */ /* 0x000fea0003800000 */
.L_x_150:
[----:B0-----:R-:W-:Y:S01]  /*42d0*/  @!P4 IMAD R7, R50, R89, R88 ;  /* 0x000000593207c224 */ /* 0x001fe200078e0258 */
[----:B------:R-:W-:Y:S04]  /*42e0*/  BSSY B1, `(.L_x_152) ;  /* 0x0000006000017945 */ /* 0x000fe80003800000 */
[----:B------:R0:W-:Y:S01]  /*42f0*/  @!P4 STG.E.U8 desc[UR36][R10.64+0x30], R7 ;  /* 0x000030070a00c986 */ /* 0x0001e2000c101124 */
[----:B------:R-:W-:Y:S05]  /*4300*/  @P3 BRA `(.L_x_153) ;  /* 0x00000000000c3947 */ /* 0x000fea0003800000 */
[----:B--2---:R-:W0:Y:S02]  /*4310*/  LDG.E.U8 R91, desc[UR36][R12.64+0x31] ;  /* 0x000031240c5b7981 */ /* 0x004e24000c1e1100 */
[----:B0-----:R-:W-:-:S05]  /*4320*/  PRMT R7, R91, 0x8880, RZ ;  /* 0x000088805b077816 */ /* 0x001fca00000000ff */
[----:B------:R-:W-:-:S07]  /*4330*/  IMAD R88, R7, R90, RZ ;  /* 0x0000005a07587224 */ /* 0x000fce00078e02ff */
.L_x_153:
[----:B------:R-:W-:Y:S05]  /*4340*/  BSYNC B1 ;  /* 0x0000000000017941 */ /* 0x000fea0003800000 */
.L_x_152:
[----:B------:R-:W-:Y:S01]  /*4350*/  @!P3 IMAD R51, R51, R89, R88 ;  /* 0x000000593333b224 */ /* 0x000fe200078e0258 */
[----:B------:R-:W-:Y:S04]  /*4360*/  BSSY B1, `(.L_x_154) ;  /* 0x0000006000017945 */ /* 0x000fe80003800000 */
[----:B------:R0:W-:Y:S01]  /*4370*/  @!P3 STG.E.U8 desc[UR36][R10.64+0x31], R51 ;  /* 0x000031330a00b986 */ /* 0x0001e2000c101124 */
[----:B------:R-:W-:Y:S05]  /*4380*/  @P1 BRA `(.L_x_155) ;  /* 0x00000000000c1947 */ /* 0x000fea0003800000 */
[----:B--2---:R-:W0:Y:S02]  /*4390*/  LDG.E.U8 R91, desc[UR36][R4.64+0x38] ;  /* 0x00003824045b7981 */ /* 0x004e24000c1e1100 */
[----:B0-----:R-:W-:-:S05]  /*43a0*/  PRMT R7, R91, 0x8880, RZ ;  /* 0x000088805b077816 */ /* 0x001fca00000000ff */
[----:B------:R-:W-:-:S07]  /*43b0*/  IMAD R88, R7, R90, RZ ;  /* 0x0000005a07587224 */ /* 0x000fce00078e02ff */
.L_x_155:
[----:B------:R-:W-:Y:S05]  /*43c0*/  BSYNC B1 ;  /* 0x0000000000017941 */ /* 0x000fea0003800000 */
.L_x_154:
[----:B0-----:R-:W-:Y:S01]  /*43d0*/  @!P1 IMAD R7, R52, R89, R88 ;  /* 0x0000005934079224 */ /* 0x001fe200078e0258 */
[----:B------:R-:W-:Y:S04]  /*43e0*/  BSSY B1, `(.L_x_156) ;  /* 0x0000006000017945 */ /* 0x000fe80003800000 */
[----:B------:R0:W-:Y:S01]  /*43f0*/  @!P1 STG.E.U8 desc[UR36][R8.64+0x38], R7 ;  /* 0x0000380708009986 */ /* 0x0001e2000c101124 */
[----:B------:R-:W-:Y:S05]  /*4400*/  @P2 BRA `(.L_x_157) ;  /* 0x00000000000c2947 */ /* 0x000fea0003800000 */
[----:B--2---:R-:W0:Y:S02]  /*4410*/  LDG.E.U8 R91, desc[UR36][R4.64+0x39] ;  /* 0x00003924045b7981 */ /* 0x004e24000c1e1100 */
[----:B0-----:R-:W-:-:S05]  /*4420*/  PRMT R7, R91, 0x8880, RZ ;  /* 0x000088805b077816 */ /* 0x001fca00000000ff */
[----:B------:R-:W-:-:S07]  /*4430*/  IMAD R88, R7, R90, RZ ;  /* 0x0000005a07587224 */ /* 0x000fce00078e02ff */
.L_x_157:
[----:B------:R-:W-:Y:S05]  /*4440*/  BSYNC B1 ;  /* 0x0000000000017941 */ /* 0x000fea0003800000 */
.L_x_156:
[----:B------:R-:W-:Y:S01]  /*4450*/  @!P2 IMAD R53, R53, R89, R88 ;  /* 0x000000593535a224 */ /* 0x000fe200078e0258 */
[----:B------:R-:W-:Y:S04]  /*4460*/  BSSY B1, `(.L_x_158) ;  /* 0x0000006000017945 */ /* 0x000fe80003800000 */
[----:B------:R0:W-:Y:S01]  /*4470*/  @!P2 STG.E.U8 desc[UR36][R8.64+0x39], R53 ;  /* 0x000039350800a986 */ /* 0x0001e2000c101124 */
[----:B------:R-:W-:Y:S05]  /*4480*/  @P5 BRA `(.L_x_159) ;  /* 0x00000000000c5947 */ /* 0x000fea0003800000 */
[----:B--2---:R-:W2:Y:S02]  /*4490*/  LDG.E.U8 R91, desc[UR36][R12.64+0x38] ;  /* 0x000038240c5b7981 */ /* 0x004ea4000c1e1100 */
[----:B--2---:R-:W-:-:S05]  /*44a0*/  PRMT R5, R91, 0x8880, RZ ;  /* 0x000088805b057816 */ /* 0x004fca00000000ff */
[----:B------:R-:W-:-:S07]  /*44b0*/  IMAD R88, R5, R90, RZ ;  /* 0x0000005a05587224 */ /* 0x000fce00078e02ff */
.L_x_159:
[----:B------:R-:W-:Y:S05]  /*44c0*/  BSYNC B1 ;  /* 0x0000000000017941 */ /* 0x000fea0003800000 */
.L_x_158:
[----:B------:R-:W-:Y:S01]  /*44d0*/  @!P5 IMAD R5, R54, R89, R88 ;  /* 0x000000593605d224 */ /* 0x000fe200078e0258 */
[----:B------:R-:W-:Y:S01]  /*44e0*/  ISETP.LT.OR P0, PT, R3, 0x3a, !P0 ;  /* 0x0000003a0300780c */ /* 0x000fe20004701670 */
[----:B------:R-:W-:Y:S03]  /*44f0*/  BSSY B1, `(.L_x_160) ;  /* 0x0000006000017945 */ /* 0x000fe60003800000 */
[----:B------:R0:W-:Y:S09]  /*4500*/  @!P5 STG.E.U8 desc[UR36][R10.64+0x38], R5 ;  /* 0x000038050a00d986 */ /* 0x0001f2000c101124 */
[----:B------:R-:W-:Y:S05]  /*4510*/  @P0 BRA `(.L_x_161) ;  /* 0x00000000000c0947 */ /* 0x000fea0003800000 */
[----:B--2---:R-:W2:Y:S02]  /*4520*/  LDG.E.U8 R91, desc[UR36][R12.64+0x39] ;  /* 0x000039240c5b7981 */ /* 0x004ea4000c1e1100 */
[----:B--2---:R-:W-:-:S05]  /*4530*/  PRMT R3, R91, 0x8880, RZ ;  /* 0x000088805b037816 */ /* 0x004fca00000000ff */
[----:B------:R-:W-:-:S07]  /*4540*/  IMAD R88, R3, R90, RZ ;  /* 0x0000005a03587224 */ /* 0x000fce00078e02ff */
.L_x_161:
[----:B------:R-:W-:Y:S05]  /*4550*/  BSYNC B1 ;  /* 0x0000000000017941 */ /* 0x000fea0003800000 */
.L_x_160:
[----:B------:R-:W-:Y:S01]  /*4560*/  IMAD R55, R55, R89, R88 ;  /* 0x0000005937377224 */ /* 0x000fe200078e0258 */
[----:B------:R-:W-:Y:S06]  /*4570*/  @P0 BRA `(.L_x_162) ;  /* 0x0000000c00180947 */ /* 0x000fec0003800000 */
[----:B------:R0:W-:Y:S01]  /*4580*/  STG.E.U8 desc[UR36][R10.64+0x39], R55 ;  /* 0x000039370a007986 */ /* 0x0001e2000c101124 */
[----:B------:R-:W-:Y:S05]  /*4590*/  BRA `(.L_x_162) ;  /* 0x0000000c00107947 */ /* 0x000fea0003800000 */
.L_x_33:
[C---:B------:R-:W-:Y:S02]  /*45a0*/  ISETP.GE.AND P2, PT, R102.reuse, 0x1, PT ;  /* 0x000000016600780c */ /* 0x040fe40003f46270 */
[----:B------:R-:W-:Y:S02]  /*45b0*/  ISETP.GE.AND P1, PT, R102, 0x9, PT ;  /* 0x000000096600780c */ /* 0x000fe40003f26270 */
[C---:B------:R-:W-:Y:S02]  /*45c0*/  ISETP.LT.OR P4, PT, R3.reuse, 0x1, !P2 ;  /* 0x000000010300780c */ /* 0x040fe40005781670 */
[C---:B------:R-:W-:Y:S02]  /*45d0*/  ISETP.LT.OR P5, PT, R3.reuse, 0x2, !P2 ;  /* 0x000000020300780c */ /* 0x040fe400057a1670 */
[C---:B------:R-:W-:Y:S02]  /*45e0*/  ISETP.LT.OR P0, PT, R3.reuse, 0x1, !P1 ;  /* 0x000000010300780c */ /* 0x040fe40004f01670 */
[----:B------:R-:W-:-:S07]  /*45f0*/  ISETP.LT.OR P3, PT, R3, 0x2, !P1 ;  /* 0x000000020300780c */ /* 0x000fce0004f61670 */
[-C--:B------:R-:W-:Y:S02]  /*4600*/  @!P4 IMAD R5, R56, R89.reuse, RZ ;  /* 0x000000593805c224 */ /* 0x080fe400078e02ff */
[-C--:B------:R-:W-:Y:S02]  /*4610*/  @!P5 IMAD R57, R57, R89.reuse, RZ ;  /* 0x000000593939d224 */ /* 0x080fe400078e02ff */
[-C--:B------:R-:W-:Y:S01]  /*4620*/  @!P0 IMAD R13, R58, R89.reuse, RZ ;  /* 0x000000593a0d8224 */ /* 0x080fe200078e02ff */
[----:B------:R0:W-:Y:S01]  /*4630*/  @!P4 STG.E.U8 desc[UR36][R94.64], R5 ;  /* 0x000000055e00c986 */ /* 0x0001e2000c101124 */
[----:B------:R-:W-:Y:S01]  /*4640*/  ISETP.LT.OR P4, PT, R3, 0x9, !P2 ;  /* 0x000000090300780c */ /* 0x000fe20005781670 */
[----:B------:R-:W-:Y:S02]  /*4650*/  @!P3 IMAD R59, R59, R89, RZ ;  /* 0x000000593b3bb224 */ /* 0x000fe400078e02ff */
[----:B------:R-:W-:Y:S01]  /*4660*/  @!P5 STG.E.U8 desc[UR36][R94.64+0x1], R57 ;  /* 0x000001395e00d986 */ /* 0x000fe2000c101124 */
[----:B------:R-:W-:-:S03]  /*4670*/  ISETP.LT.OR P5, PT, R3, 0xa, !P2 ;  /* 0x0000000a0300780c */ /* 0x000fc600057a1670 */
[----:B------:R1:W-:Y:S01]  /*4680*/  @!P0 STG.E.U8 desc[UR36][R6.64], R13 ;  /* 0x0000000d06008986 */ /* 0x0003e2000c101124 */
[----:B------:R-:W-:-:S03]  /*4690*/  ISETP.LT.OR P0, PT, R3, 0x9, !P1 ;  /* 0x000000090300780c */ /* 0x000fc60004f01670 */
[----:B------:R-:W-:Y:S01]  /*46a0*/  @!P3 STG.E.U8 desc[UR36][R6.64+0x1], R59 ;  /* 0x0000013b0600b986 */ /* 0x000fe2000c101124 */
[----:B------:R-:W-:Y:S01]  /*46b0*/  ISETP.LT.OR P3, PT, R3, 0xa, !P1 ;  /* 0x0000000a0300780c */ /* 0x000fe20004f61670 */
[----:B------:R-:W-:-:S04]  /*46c0*/  @!P4 IMAD R15, R60, R89, RZ ;  /* 0x000000593c0fc224 */ /* 0x000fc800078e02ff */
[-C--:B------:R-:W-:Y:S01]  /*46d0*/  @!P5 IMAD R61, R61, R89.reuse, RZ ;  /* 0x000000593d3dd224 */ /* 0x080fe200078e02ff */
[----:B------:R3:W-:Y:S01]  /*46e0*/  @!P4 STG.E.U8 desc[UR36][R94.64+0x8], R15 ;  /* 0x0000080f5e00c986 */ /* 0x0007e2000c101124 */
[C---:B------:R-:W-:Y:S02]  /*46f0*/  ISETP.LT.OR P4, PT, R3.reuse, 0x11, !P2 ;  /* 0x000000110300780c */ /* 0x040fe40005781670 */
[-C--:B0-----:R-:W-:Y:S01]  /*4700*/  @!P0 IMAD R5, R62, R89.reuse, RZ ;  /* 0x000000593e058224 */ /* 0x081fe200078e02ff */
[----:B------:R-:W-:Y:S01]  /*4710*/  @!P5 STG.E.U8 desc[UR36][R94.64+0x9], R61 ;  /* 0x0000093d5e00d986 */ /* 0x000fe2000c101124 */
[----:B------:R-:W-:Y:S02]  /*4720*/  ISETP.LT.OR P5, PT, R3, 0x12, !P2 ;  /* 0x000000120300780c */ /* 0x000fe400057a1670 */
[----:B------:R-:W-:Y:S01]  /*4730*/  @!P3 IMAD R63, R63, R89, RZ ;  /* 0x000000593f3fb224 */ /* 0x000fe200078e02ff */
[----:B------:R0:W-:Y:S01]  /*4740*/  @!P0 STG.E.U8 desc[UR36][R6.64+0x8], R5 ;  /* 0x0000080506008986 */ /* 0x0001e2000c101124 */
[----:B------:R-:W-:-:S03]  /*4750*/  ISETP.LT.OR P0, PT, R3, 0x11, !P1 ;  /* 0x000000110300780c */ /* 0x000fc60004f01670 */
[----:B------:R-:W-:Y:S01]  /*4760*/  @!P3 STG.E.U8 desc[UR36][R6.64+0x9], R63 ;  /* 0x0000093f0600b986 */ /* 0x000fe2000c101124 */
[----:B------:R-:W-:Y:S01]  /*4770*/  ISETP.LT.OR P3, PT, R3, 0x12, !P1 ;  /* 0x000000120300780c */ /* 0x000fe20004f61670 */
[----:B-1----:R-:W-:-:S04]  /*4780*/  @!P4 IMAD R13, R64, R89, RZ ;  /* 0x00000059400dc224 */ /* 0x002fc800078e02ff */
[-C--:B------:R-:W-:Y:S01]  /*4790*/  @!P5 IMAD R65, R65, R89.reuse, RZ ;  /* 0x000000594141d224 */ /* 0x080fe200078e02ff */
[----:B------:R1:W-:Y:S01]  /*47a0*/  @!P4 STG.E.U8 desc[UR36][R94.64+0x10], R13 ;  /* 0x0000100d5e00c986 */ /* 0x0003e2000c101124 */
[C---:B------:R-:W-:Y:S02]  /*47b0*/  ISETP.LT.OR P4, PT, R3.reuse, 0x19, !P2 ;  /* 0x000000190300780c */ /* 0x040fe40005781670 */
[-C--:B---3--:R-:W-:Y:S01]  /*47c0*/  @!P0 IMAD R15, R66, R89.reuse, RZ ;  /* 0x00000059420f8224 */ /* 0x088fe200078e02ff */
[----:B------:R-:W-:Y:S01]  /*47d0*/  @!P5 STG.E.U8 desc[UR36][R94.64+0x11], R65 ;  /* 0x000011415e00d986 */ /* 0x000fe2000c101124 */
[----:B------:R-:W-:Y:S02]  /*47e0*/  ISETP.LT.OR P5, PT, R3, 0x1a, !P2 ;  /* 0x0000001a0300780c */ /* 0x000fe400057a1670 */
[----:B------:R-:W-:Y:S01]  /*47f0*/  @!P3 IMAD R67, R67, R89, RZ ;  /* 0x000000594343b224 */ /* 0x000fe200078e02ff */
[----:B------:R3:W-:Y:S01]  /*4800*/  @!P0 STG.E.U8 desc[UR36][R6.64+0x10], R15 ;  /* 0x0000100f06008986 */ /* 0x0007e2000c101124 */
[----:B------:R-:W-:-:S03]  /*4810*/  ISETP.LT.OR P0, PT, R3, 0x19, !P1 ;  /* 0x000000190300780c */ /* 0x000fc60004f01670 */
[----:B------:R-:W-:Y:S01]  /*4820*/  @!P3 STG.E.U8 desc[UR36][R6.64+0x11], R67 ;  /* 0x000011430600b986 */ /* 0x000fe2000c101124 */
[----:B------:R-:W-:Y:S01]  /*4830*/  ISETP.LT.OR P3, PT, R3, 0x1a, !P1 ;  /* 0x0000001a0300780c */ /* 0x000fe20004f61670 */
[----:B0-----:R-:W-:-:S04]  /*4840*/  @!P4 IMAD R5, R68, R89, RZ ;  /* 0x000000594405c224 */ /* 0x001fc800078e02ff */
[-C--:B------:R-:W-:Y:S01]  /*4850*/  @!P5 IMAD R69, R69, R89.reuse, RZ ;  /* 0x000000594545d224 */ /* 0x080fe200078e02ff */
[----:B------:R0:W-:Y:S01]  /*4860*/  @!P4 STG.E.U8 desc[UR36][R94.64+0x18], R5 ;  /* 0x000018055e00c986 */ /* 0x0001e2000c101124 */
[C---:B------:R-:W-:Y:S02]  /*4870*/  ISETP.LT.OR P4, PT, R3.reuse, 0x21, !P2 ;  /* 0x000000210300780c */ /* 0x040fe40005781670 */
[-C--:B-1----:R-:W-:Y:S01]  /*4880*/  @!P0 IMAD R13, R70, R89.reuse, RZ ;  /* 0x00000059460d8224 */ /* 0x082fe200078e02ff */
[----:B------:R-:W-:Y:S01]  /*4890*/  @!P5 STG.E.U8 desc[UR36][R94.64+0x19], R69 ;  /* 0x000019455e00d986 */ /* 0x000fe2000c101124 */
[----:B------:R-:W-:Y:S02]  /*48a0*/  ISETP.LT.OR P5, PT, R3, 0x22, !P2 ;  /* 0x000000220300780c */ /* 0x000fe400057a1670 */
[----:B------:R-:W-:Y:S01]  /*48b0*/  @!P3 IMAD R71, R71, R89, RZ ;  /* 0x000000594747b224 */ /* 0x000fe200078e02ff */
[----:B------:R1:W-:Y:S01]  /*48c0*/  @!P0 STG.E.U8 desc[UR36][R6.64+0x18], R13 ;  /* 0x0000180d06008986 */ /* 0x0003e2000c101124 */
[----:B------:R-:W-:-:S03]  /*48d0*/  ISETP.LT.OR P0, PT, R3, 0x21, !P1 ;  /* 0x000000210300780c */ /* 0x000fc60004f01670 */
[----:B------:R-:W-:Y:S01]  /*48e0*/  @!P3 STG.E.U8 desc[UR36][R6.64+0x19], R71 ;  /* 0x000019470600b986 */ /* 0x000fe2000c101124 */
[----:B------:R-:W-:Y:S01]  /*48f0*/  ISETP.LT.OR P3, PT, R3, 0x22, !P1 ;  /* 0x000000220300780c */ /* 0x000fe20004f61670 */
[----:B---3--:R-:W-:-:S04]  /*4900*/  @!P4 IMAD R15, R72, R89, RZ ;  /* 0x00000059480fc224 */ /* 0x008fc800078e02ff */
        /* <DEDUP_REMOVED lines=32> */
[----:B------:R-:W-:-:S02]  /*4b10*/  ISETP.GE.AND P0, PT, R102, 0x81, PT ;  /* 0x000000816600780c */ /* 0x000fc40003f06270 */
[C---:B------:R-:W-:Y:S01]  /*4b20*/  ISETP.LT.OR P5, PT, R3.reuse, 0x39, !P1 ;  /* 0x000000390300780c */ /* 0x040fe20004fa1670 */
[----:B------:R-:W-:Y:S01]  /*4b30*/  @!P3 STG.E.U8 desc[UR36][R6.64+0x31], R83 ;  /* 0x000031530600b986 */ /* 0x000fe2000c101124 */
[C---:B------:R-:W-:Y:S01]  /*4b40*/  ISETP.LT.OR P1, PT, R3.reuse, 0x3a, !P1 ;  /* 0x0000003a0300780c */ /* 0x040fe20004f21670 */
[----:B---3--:R-:W-:Y:S01]  /*4b50*/  @!P4 IMAD R15, R84, R89, RZ ;  /* 0x00000059540fc224 */ /* 0x008fe200078e02ff */
[----:B------:R-:W-:-:S03]  /*4b60*/  ISETP.LT.OR P3, PT, R3, 0x1, !P0 ;  /* 0x000000010300780c */ /* 0x000fc60004761670 */
[----:B------:R-:W-:Y:S01]  /*4b70*/  @!P2 IMAD R85, R85, R89, RZ ;  /* 0x000000595555a224 */ /* 0x000fe200078e02ff */
[----:B------:R-:W-:Y:S01]  /*4b80*/  @!P4 STG.E.U8 desc[UR36][R94.64+0x38], R15 ;  /* 0x0000380f5e00c986 */ /* 0x000fe2000c101124 */
[----:B------:R-:W-:-:S03]  /*4b90*/  ISETP.LT.OR P4, PT, R3, 0x2, !P0 ;  /* 0x000000020300780c */ /* 0x000fc60004781670 */
[----:B------:R-:W-:Y:S01]  /*4ba0*/  @!P2 STG.E.U8 desc[UR36][R94.64+0x39], R85 ;  /* 0x000039555e00a986 */ /* 0x000fe2000c101124 */
[-C--:B0-----:R-:W-:Y:S01]  /*4bb0*/  @!P5 IMAD R5, R86, R89.reuse, RZ ;  /* 0x000000595605d224 */ /* 0x081fe200078e02ff */
[----:B------:R-:W-:Y:S01]  /*4bc0*/  ISETP.GE.AND P2, PT, R102, 0x89, PT ;  /* 0x000000896600780c */ /* 0x000fe20003f46270 */
[-C--:B------:R-:W-:Y:S02]  /*4bd0*/  @!P1 IMAD R87, R87, R89.reuse, RZ ;  /* 0x0000005957579224 */ /* 0x080fe400078e02ff */
[----:B-1----:R-:W-:Y:S01]  /*4be0*/  @!P3 IMAD R13, R24, R89, RZ ;  /* 0x00000059180db224 */ /* 0x002fe200078e02ff */
[----:B------:R0:W-:Y:S01]  /*4bf0*/  @!P5 STG.E.U8 desc[UR36][R6.64+0x38], R5 ;  /* 0x000038050600d986 */ /* 0x0001e2000c101124 */
[----:B------:R-:W-:-:S03]  /*4c00*/  ISETP.LT.OR P5, PT, R3, 0x1, !P2 ;  /* 0x000000010300780c */ /* 0x000fc600057a1670 */
[----:B------:R-:W-:Y:S01]  /*4c10*/  @!P4 IMAD R25, R25, R89, RZ ;  /* 0x000000591919c224 */ /* 0x000fe200078e02ff */
[----:B------:R-:W-:Y:S01]  /*4c20*/  @!P1 STG.E.U8 desc[UR36][R6.64+0x39], R87 ;  /* 0x0000395706009986 */ /* 0x000fe2000c101124 */
[----:B------:R-:W-:-:S03]  /*4c30*/  ISETP.LT.OR P1, PT, R3, 0x2, !P2 ;  /* 0x000000020300780c */ /* 0x000fc60005721670 */
[----:B------:R-:W-:Y:S01]  /*4c40*/  @!P3 STG.E.U8 desc[UR36][R8.64], R13 ;  /* 0x0000000d0800b986 */ /* 0x000fe2000c101124 */
[----:B------:R-:W-:-:S03]  /*4c50*/  ISETP.LT.OR P3, PT, R3, 0x9, !P0 ;  /* 0x000000090300780c */ /* 0x000fc60004761670 */
[----:B------:R-:W-:Y:S01]  /*4c60*/  @!P4 STG.E.U8 desc[UR36][R8.64+0x1], R25 ;  /* 0x000001190800c986 */ /* 0x000fe2000c101124 */
[----:B------:R-:W-:Y:S01]  /*4c70*/  ISETP.LT.OR P4, PT, R3, 0xa, !P0 ;  /* 0x0000000a0300780c */ /* 0x000fe20004781670 */
[----:B0-----:R-:W-:-:S04]  /*4c80*/  @!P5 IMAD R5, R26, R89, RZ ;  /* 0x000000591a05d224 */ /* 0x001fc800078e02ff */
[-C--:B------:R-:W-:Y:S01]  /*4c90*/  @!P1 IMAD R27, R27, R89.reuse, RZ ;  /* 0x000000591b1b9224 */ /* 0x080fe200078e02ff */
[----:B------:R0:W-:Y:S01]  /*4ca0*/  @!P5 STG.E.U8 desc[UR36][R10.64], R5 ;  /* 0x000000050a00d986 */ /* 0x0001e2000c101124 */
[C---:B------:R-:W-:Y:S02]  /*4cb0*/  ISETP.LT.OR P5, PT, R3.reuse, 0x9, !P2 ;  /* 0x000000090300780c */ /* 0x040fe400057a1670 */
[-C--:B------:R-:W-:Y:S01]  /*4cc0*/  @!P3 IMAD R15, R28, R89.reuse, RZ ;  /* 0x000000591c0fb224 */ /* 0x080fe200078e02ff */
[----:B------:R-:W-:Y:S01]  /*4cd0*/  @!P1 STG.E.U8 desc[UR36][R10.64+0x1], R27 ;  /* 0x0000011b0a009986 */ /* 0x000fe2000c101124 */
[----:B------:R-:W-:Y:S02]  /*4ce0*/  ISETP.LT.OR P1, PT, R3, 0xa, !P2 ;  /* 0x0000000a0300780c */ /* 0x000fe40005721670 */
[----:B------:R-:W-:Y:S01]  /*4cf0*/  @!P4 IMAD R29, R29, R89, RZ ;  /* 0x000000591d1dc224 */ /* 0x000fe200078e02ff */
        /* <DEDUP_REMOVED lines=40> */
[----:B-1----:R-:W-:-:S04]  /*4f80*/  @!P5 IMAD R13, R42, R89, RZ ;  /* 0x000000592a0dd224 */ /* 0x002fc800078e02ff */
        /* <DEDUP_REMOVED lines=12> */
[----:B------:R-:W-:-:S04]  /*5050*/  @!P1 IMAD R7, R46, R89, RZ ;  /* 0x000000592e079224 */ /* 0x000fc800078e02ff */
[-C--:B------:R-:W-:Y:S01]  /*5060*/  @!P3 IMAD R47, R47, R89.reuse, RZ ;  /* 0x000000592f2fb224 */ /* 0x080fe200078e02ff */
[----:B------:R1:W-:Y:S01]  /*5070*/  @!P1 STG.E.U8 desc[UR36][R10.64+0x28], R7 ;  /* 0x000028070a009986 */ /* 0x0003e2000c101124 */
[----:B------:R-:W-:Y:S02]  /*5080*/  ISETP.LT.OR P1, PT, R3, 0x31, !P2 ;  /* 0x000000310300780c */ /* 0x000fe40005721670 */
[----:B------:R-:W-:Y:S01]  /*5090*/  @!P4 IMAD R49, R49, R89, RZ ;  /* 0x000000593131c224 */ /* 0x000fe200078e02ff */
[----:B------:R3:W-:Y:S01]  /*50a0*/  @!P3 STG.E.U8 desc[UR36][R10.64+0x29], R47 ;  /* 0x0000292f0a00b986 */ /* 0x0007e2000c101124 */
[C---:B------:R-:W-:Y:S02]  /*50b0*/  ISETP.LT.OR P3, PT, R3.reuse, 0x39, !P0 ;  /* 0x000000390300780c */ /* 0x040fe40004761670 */
[C---:B------:R-:W-:Y:S01]  /*50c0*/  ISETP.LT.OR P0, PT, R3.reuse, 0x3a, !P0 ;  /* 0x0000003a0300780c */ /* 0x040fe20004701670 */
[----:B------:R3:W-:Y:S01]  /*50d0*/  @!P4 STG.E.U8 desc[UR36][R8.64+0x31], R49 ;  /* 0x000031310800c986 */ /* 0x0007e2000c101124 */
[----:B------:R-:W-:-:S03]  /*50e0*/  ISETP.LT.OR P4, PT, R3, 0x32, !P2 ;  /* 0x000000320300780c */ /* 0x000fc60005781670 */
[----:B------:R3:W-:Y:S01]  /*50f0*/  @!P5 STG.E.U8 desc[UR36][R8.64+0x30], R13 ;  /* 0x0000300d0800d986 */ /* 0x0007e2000c101124 */
[C---:B------:R-:W-:Y:S02]  /*5100*/  ISETP.LT.OR P5, PT, R3.reuse, 0x39, !P2 ;  /* 0x000000390300780c */ /* 0x040fe400057a1670 */
[----:B------:R-:W-:Y:S01]  /*5110*/  ISETP.LT.OR P2, PT, R3, 0x3a, !P2 ;  /* 0x0000003a0300780c */ /* 0x000fe20005741670 */
[-C--:B------:R-:W-:Y:S02]  /*5120*/  @!P1 IMAD R3, R50, R89.reuse, RZ ;  /* 0x0000005932039224 */ /* 0x080fe400078e02ff */
[-C--:B0-----:R-:W-:Y:S02]  /*5130*/  @!P3 IMAD R5, R52, R89.reuse, RZ ;  /* 0x000000593405b224 */ /* 0x081fe400078e02ff */
[-C--:B------:R-:W-:Y:S01]  /*5140*/  @!P0 IMAD R53, R53, R89.reuse, RZ ;  /* 0x0000005935358224 */ /* 0x080fe200078e02ff */
[----:B------:R3:W-:Y:S01]  /*5150*/  @!P1 STG.E.U8 desc[UR36][R10.64+0x30], R3 ;  /* 0x000030030a009986 */ /* 0x0007e2000c101124 */
[----:B------:R-:W-:-:S04]  /*5160*/  @!P4 IMAD R51, R51, R89, RZ ;  /* 0x000000593333c224 */ /* 0x000fc800078e02ff */
[-C--:B-1----:R-:W-:Y:S01]  /*5170*/  @!P5 IMAD R7, R54, R89.reuse, RZ ;  /* 0x000000593607d224 */ /* 0x082fe200078e02ff */
[----:B------:R3:W-:Y:S01]  /*5180*/  @!P4 STG.E.U8 desc[UR36][R10.64+0x31], R51 ;  /* 0x000031330a00c986 */ /* 0x0007e2000c101124 */
[----:B------:R-:W-:-:S03]  /*5190*/  @!P2 IMAD R55, R55, R89, RZ ;  /* 0x000000593737a224 */ /* 0x000fc600078e02ff */
[----:B------:R3:W-:Y:S04]  /*51a0*/  @!P3 STG.E.U8 desc[UR36][R8.64+0x38], R5 ;  /* 0x000038050800b986 */ /* 0x0007e8000c101124 */
[----:B------:R3:W-:Y:S04]  /*51b0*/  @!P0 STG.E.U8 desc[UR36][R8.64+0x39], R53 ;  /* 0x0000393508008986 */ /* 0x0007e8000c101124 */
[----:B------:R3:W-:Y:S04]  /*51c0*/  @!P5 STG.E.U8 desc[UR36][R10.64+0x38], R7 ;  /* 0x000038070a00d986 */ /* 0x0007e8000c101124 */
[----:B------:R3:W-:Y:S02]  /*51d0*/  @!P2 STG.E.U8 desc[UR36][R10.64+0x39], R55 ;  /* 0x000039370a00a986 */ /* 0x0007e4000c101124 */
.L_x_162:
[----:B------:R-:W-:Y:S05]  /*51e0*/  BSYNC B0 ;  /* 0x0000000000007941 */ /* 0x000fea0003800000 */
.L_x_32:
[----:B------:R-:W-:Y:S01]  /*51f0*/  ULDC UR4, c[0x0][0xc] ;  /* 0x0000030000047ab9 */ /* 0x000fe20000000800 */
[----:B------:R-:W-:Y:S01]  /*5200*/  ULDC UR5, c[0x0][0x10] ;  /* 0x0000040000057ab9 */ /* 0x000fe20000000800 */
[----:B---3--:R-:W3:Y:S01]  /*5210*/  LDC R3, c[0x0][0x14] ;  /* 0x00000500ff037b82 */ /* 0x008ee20000000800 */
[----:B------:R-:W-:Y:S01]  /*5220*/  UIMAD.WIDE.U32 UR4, UR4, UR5, URZ ;  /* 0x00000005040472a5 */ /* 0x000fe2000f8e003f */
[----:B------:R-:W-:Y:S02]  /*5230*/  IMAD.MOV.U32 R93, RZ, RZ, -0x1 ;  /* 0xffffffffff5d7424 */ /* 0x000fe400078e00ff */
[----:B------:R-:W-:-:S03]  /*5240*/  IMAD.MOV.U32 R88, RZ, RZ, -0x1 ;  /* 0xffffffffff587424 */ /* 0x000fc600078e00ff */
[----:B---3--:R-:W-:-:S04]  /*5250*/  IMAD.WIDE.U32 R16, R3, UR4, R16 ;  /* 0x0000000403107c25 */ /* 0x008fc8000f8e0010 */
[----:B------:R-:W-:Y:S01]  /*5260*/  IMAD R3, R3, UR5, RZ ;  /* 0x0000000503037c24 */ /* 0x000fe2000f8e02ff */
[----:B------:R-:W-:Y:S02]  /*5270*/  ULDC.64 UR4, c[0x0][0x650] ;  /* 0x0001940000047ab9 */ /* 0x000fe40000000a00 */
[----:B------:R-:W-:Y:S01]  /*5280*/  ISETP.GE.U32.AND P0, PT, R16, UR4, PT ;  /* 0x0000000410007c0c */ /* 0x000fe2000bf06070 */
[--C-:B------:R-:W-:Y:S01]  /*5290*/  IMAD.IADD R17, R17, 0x1, R3.reuse ;  /* 0x0000000111117824 */ /* 0x100fe200078e0203 */
[----:B------:R-:W-:-:S04]  /*52a0*/  PRMT R3, RZ, 0x7610, R3 ;  /* 0x00007610ff037816 */ /* 0x000fc80000000003 */
[----:B------:R-:W-:-:S13]  /*52b0*/  ISETP.GE.U32.AND.EX P0, PT, R17, UR5, PT, P0 ;  /* 0x0000000511007c0c */ /* 0x000fda000bf06100 */
[----:B------:R-:W-:Y:S05]  /*52c0*/  @P0 BRA `(.L_x_163) ;  /* 0x0000000400640947 */ /* 0x000fea0003800000 */
[----:B------:R-:W3:Y:S01]  /*52d0*/  S2R R12, SR_CTAID.X ;  /* 0x00000000000c7919 */ /* 0x000ee20000002500 */
[----:B0-----:R-:W0:Y:S01]  /*52e0*/  LDC.64 R10, c[0x0][0x628] ;  /* 0x00018a00ff0a7b82 */ /* 0x001e220000000a00 */
[----:B------:R-:W-:Y:S01]  /*52f0*/  ULDC UR4, c[0x0][0x150] ;  /* 0x0000540000047ab9 */ /* 0x000fe20000000800 */
[----:B------:R-:W-:Y:S01]  /*5300*/  IMAD.MOV.U32 R8, RZ, RZ, R16 ;  /* 0x000000ffff087224 */ /* 0x000fe200078e0010 */
[----:B------:R-:W0:Y:S01]  /*5310*/  S2R R24, SR_CTAID.Y ;  /* 0x0000000000187919 */ /* 0x000e220000002600 */
[----:B------:R-:W-:-:S04]  /*5320*/  IMAD.MOV.U32 R9, RZ, RZ, R17 ;  /* 0x000000ffff097224 */ /* 0x000fc800078e0011 */
[----:B------:R-:W1:Y:S08]  /*5330*/  LDC R21, c[0x0][0x144] ;  /* 0x00005100ff157b82 */ /* 0x000e700000000800 */
[----:B------:R-:W1:Y:S08]  /*5340*/  LDC R0, c[0x0][0x630] ;  /* 0x00018c00ff007b82 */ /* 0x000e700000000800 */
[----:B------:R-:W1:Y:S01]  /*5350*/  LDC.64 R14, c[0x0][0x620] ;  /* 0x00018800ff0e7b82 */ /* 0x000e620000000a00 */
[----:B0-----:R-:W-:-:S04]  /*5360*/  ISETP.NE.U32.AND P0, PT, R10, RZ, PT ;  /* 0x000000ff0a00720c */ /* 0x001fc80003f05070 */
[----:B------:R-:W-:Y:S02]  /*5370*/  ISETP.NE.AND.EX P0, PT, R11, RZ, PT, P0 ;  /* 0x000000ff0b00720c */ /* 0x000fe40003f05300 */
[----:B---3--:R-:W-:-:S05]  /*5380*/  I2FP.F32.U32 R3, R12 ;  /* 0x0000000c00037245 */ /* 0x008fca0000201000 */
[----:B------:R-:W-:-:S04]  /*5390*/  FMUL R3, R3, UR4 ;  /* 0x0000000403037c20 */ /* 0x000fc80008400000 */
[----:B------:R0:W3:Y:S02]  /*53a0*/  F2I.U32.TRUNC.NTZ R20, R3 ;  /* 0x0000000300147305 */ /* 0x0000e4000020f000 */
[----:B------:R-:W-:Y:S05]  /*53b0*/  @!P0 BRA `(.L_x_164) ;  /* 0x0000000000288947 */ /* 0x000fea0003800000 */
[----:B0-----:R-:W0:Y:S02]  /*53c0*/  LDC R3, c[0x0][0x634] ;  /* 0x00018d00ff037b82 */ /* 0x001e240000000800 */
        /* <DEDUP_REMOVED lines=9> */
.L_x_164:
[----:B------:R-:W2:Y:S01]  /*5460*/  LDC.64 R28, c[0x0][0x640] ;  /* 0x00019000ff1c7b82 */ /* 0x000ea20000000a00 */
[-CC-:B-1----:R-:W-:Y:S01]  /*5470*/  SHF.R.U64 R88, R8, R0.reuse, R9.reuse ;  /* 0x0000000008587219 */ /* 0x182fe20000001209 */
[----:B---3--:R-:W-:Y:S01]  /*5480*/  IMAD.MOV R20, RZ, RZ, -R20 ;  /* 0x000000ffff147224 */ /* 0x008fe200078e0a14 */
[----:B------:R-:W-:Y:S01]  /*5490*/  SHF.R.U32.HI R0, RZ, R0, R9 ;  /* 0x00000000ff007219 */ /* 0x000fe20000011609 */
[----:B------:R-:W-:Y:S01]  /*54a0*/  ULDC UR4, c[0x0][0x154] ;  /* 0x0000550000047ab9 */ /* 0x000fe20000000800 */
[----:B0-----:R-:W-:Y:S01]  /*54b0*/  IADD3 R3, P0, RZ, -R88, RZ ;  /* 0x80000058ff037210 */ /* 0x001fe20007f1e0ff */
[----:B------:R-:W-:Y:S02]  /*54c0*/  IMAD R21, R21, R20, R12 ;  /* 0x0000001415157224 */ /* 0x000fe400078e020c */
[----:B------:R-:W0:Y:S01]  /*54d0*/  LDC R6, c[0x0][0x618] ;  /* 0x00018600ff067b82 */ /* 0x000e220000000800 */
[----:B------:R-:W-:Y:S02]  /*54e0*/  IMAD.MOV.U32 R7, RZ, RZ, 0x1 ;  /* 0x00000001ff077424 */ /* 0x000fe400078e00ff */
[----:B------:R-:W-:-:S04]  /*54f0*/  IMAD.X R5, RZ, RZ, ~R0, P0 ;  /* 0x000000ffff057224 */ /* 0x000fc800000e0e00 */
[-C--:B------:R-:W-:Y:S01]  /*5500*/  IMAD R0, R5, R14.reuse, RZ ;  /* 0x0000000e05007224 */ /* 0x080fe200078e02ff */
[----:B------:R-:W1:Y:S01]  /*5510*/  LDC R8, c[0x0][0x608] ;  /* 0x00018200ff087b82 */ /* 0x000e620000000800 */
[----:B------:R-:W-:-:S04]  /*5520*/  IMAD.WIDE.U32 R4, R3, R14, R16 ;  /* 0x0000000e03047225 */ /* 0x000fc800078e0010 */
[----:B------:R-:W-:Y:S01]  /*5530*/  IMAD R3, R3, R15, R0 ;  /* 0x0000000f03037224 */ /* 0x000fe200078e0200 */
[----:B------:R-:W-:Y:S02]  /*5540*/  I2FP.F32.U32 R0, R24 ;  /* 0x0000001800007245 */ /* 0x000fe40000201000 */
[----:B------:R-:W3:Y:S01]  /*5550*/  LDC R26, c[0x0][0x658] ;  /* 0x00019600ff1a7b82 */ /* 0x000ee20000000800 */
[----:B------:R-:W-:Y:S01]  /*5560*/  IMAD.IADD R3, R5, 0x1, R3 ;  /* 0x0000000105037824 */ /* 0x000fe200078e0203 */
[----:B--2---:R-:W-:Y:S01]  /*5570*/  ISETP.NE.U32.AND P0, PT, R28, RZ, PT ;  /* 0x000000ff1c00720c */ /* 0x004fe20003f05070 */
[----:B------:R-:W-:Y:S01]  /*5580*/  FMUL R0, R0, UR4 ;  /* 0x0000000400007c20 */ /* 0x000fe20008400000 */
[----:B------:R-:W-:Y:S02]  /*5590*/  IMAD.MOV.U32 R5, RZ, RZ, -0x1 ;  /* 0xffffffffff057424 */ /* 0x000fe400078e00ff */
[----:B------:R-:W-:Y:S01]  /*55a0*/  ISETP.NE.AND.EX P0, PT, R29, RZ, PT, P0 ;  /* 0x000000ff1d00720c */ /* 0x000fe20003f05300 */
[----:B------:R2:W2:Y:S01]  /*55b0*/  F2I.U32.TRUNC.NTZ R13, R0 ;  /* 0x00000000000d7305 */ /* 0x0004a2000020f000 */
[----:B------:R-:W2:Y:S01]  /*55c0*/  LDC R15, c[0x0][0x148] ;  /* 0x00005200ff0f7b82 */ /* 0x000ea20000000800 */
[----:B0-----:R-:W-:-:S02]  /*55d0*/  SHF.R.U64 R12, R4, R6, R3 ;  /* 0x00000006040c7219 */ /* 0x001fc40000001203 */
[----:B------:R-:W-:-:S05]  /*55e0*/  SHF.R.U32.HI R3, RZ, R6, R3 ;  /* 0x00000006ff037219 */ /* 0x000fca0000011603 */
[----:B------:R-:W0:Y:S01]  /*55f0*/  LDC R20, c[0x0][0x600] ;  /* 0x00018000ff147b82 */ /* 0x000e220000000800 */
[-CC-:B-1----:R-:W-:Y:S02]  /*5600*/  SHF.R.U64 R10, R12, R8.reuse, R3.reuse ;  /* 0x000000080c0a7219 */ /* 0x182fe40000001203 */
[----:B------:R-:W-:-:S05]  /*5610*/  SHF.R.U32.HI R3, RZ, R8, R3 ;  /* 0x00000008ff037219 */ /* 0x000fca0000011603 */
[----:B------:R-:W1:Y:S01]  /*5620*/  LDC R27, c[0x0][0x648] ;  /* 0x00019200ff1b7b82 */ /* 0x000e620000000800 */
[-C--:B---3--:R-:W-:Y:S02]  /*5630*/  SHF.L.U32 R4, R5, R26.reuse, RZ ;  /* 0x0000001a05047219 */ /* 0x088fe400000006ff */
[-CC-:B------:R-:W-:Y:S02]  /*5640*/  SHF.R.U64 R14, R10, R26.reuse, R3.reuse ;  /* 0x0000001a0a0e7219 */ /* 0x180fe40000001203 */
[----:B------:R-:W-:Y:S02]  /*5650*/  SHF.R.U32.HI R5, RZ, R26, R3 ;  /* 0x0000001aff057219 */ /* 0x000fe40000011603 */
[----:B------:R-:W-:Y:S01]  /*5660*/  LOP3.LUT R25, RZ, R4, RZ, 0x33, !PT ;  /* 0x00000004ff197212 */ /* 0x000fe200078e33ff */
[----:B------:R-:W3:Y:S01]  /*5670*/  LDC R30, c[0x0][0x638] ;  /* 0x00018e00ff1e7b82 */ /* 0x000ee20000000800 */
[----:B------:R-:W-:Y:S01]  /*5680*/  SHF.L.U32 R26, R7, R26, RZ ;  /* 0x0000001a071a7219 */ /* 0x000fe200000006ff */
[----:B------:R-:W-:-:S06]  /*5690*/  IMAD.MOV.U32 R4, RZ, RZ, R14 ;  /* 0x000000ffff047224 */ /* 0x000fcc00078e000e */
[----:B------:R-:W0:Y:S01]  /*56a0*/  LDC R31, c[0x0][0x610] ;  /* 0x00018400ff1f7b82 */ /* 0x000e220000000800 */
        /* <DEDUP_REMOVED lines=11> */
.L_x_165:
[----:B------:R-:W-:Y:S01]  /*5760*/  ISETP.NE.AND P0, PT, R2, 0x1, PT ;  /* 0x000000010200780c */ /* 0x000fe20003f05270 */
[----:B0-----:R-:W-:Y:S01]  /*5770*/  VIADD R7, R20, 0xffffffff ;  /* 0xffffffff14077836 */ /* 0x001fe20000000000 */
[----:B-12---:R-:W-:Y:S01]  /*5780*/  SHF.R.U64 R0, R4, R27, R5 ;  /* 0x0000001b04007219 */ /* 0x006fe20000001205 */
[----:B------:R-:W-:Y:S01]  /*5790*/  IMAD.MOV R13, RZ, RZ, -R13 ;  /* 0x000000ffff0d7224 */ /* 0x000fe200078e0a0d */
[----:B------:R-:W-:Y:S01]  /*57a0*/  LOP3.LUT R5, R10, R25, RZ, 0xc0, !PT ;  /* 0x000000190a057212 */ /* 0x000fe200078ec0ff */
[----:B------:R-:W-:Y:S01]  /*57b0*/  IMAD.MOV.U32 R4, RZ, RZ, 0x1 ;  /* 0x00000001ff047424 */ /* 0x000fe200078e00ff */
[----:B------:R-:W-:Y:S01]  /*57c0*/  LOP3.LUT R12, R12, R7, RZ, 0xc0, !PT ;  /* 0x000000070c0c7212 */ /* 0x000fe200078ec0ff */
[----:B------:R-:W-:Y:S02]  /*57d0*/  IMAD.MOV R3, RZ, RZ, -R0 ;  /* 0x000000ffff037224 */ /* 0x000fe400078e0a00 */
[----:B------:R-:W-:Y:S02]  /*57e0*/  IMAD R0, R26, R0, R5 ;  /* 0x000000001a007224 */ /* 0x000fe400078e0205 */
[----:B---3--:R-:W-:-:S02]  /*57f0*/  IMAD R3, R3, R30, R14 ;  /* 0x0000001e03037224 */ /* 0x008fc400078e020e */
[----:B------:R-:W-:Y:S02]  /*5800*/  @P0 IMAD R21, R15, R13, R24 ;  /* 0x0000000d0f150224 */ /* 0x000fe400078e0218 */
[----:B------:R-:W-:Y:S01]  /*5810*/  IMAD R5, R3, R20, R12 ;  /* 0x0000001403057224 */ /* 0x000fe200078e020c */
[----:B------:R-:W-:Y:S01]  /*5820*/  PRMT R3, R4, 0x7610, R3 ;  /* 0x0000761004037816 */ /* 0x000fe20000000003 */
[----:B------:R-:W-:-:S05]  /*5830*/  IMAD R0, R0, R31, R21 ;  /* 0x0000001f00007224 */ /* 0x000fca00078e0215 */
[----:B------:R-:W-:Y:S02]  /*5840*/  SEL R93, R5, R0, !P0 ;  /* 0x00000000055d7207 */ /* 0x000fe40004000000 */
[----:B------:R-:W-:-:S07]  /*5850*/  SEL R0, R0, R5, !P0 ;  /* 0x0000000500007207 */ /* 0x000fce0004000000 */
.L_x_163:
[----:B------:R-:W-:Y:S01]  /*5860*/  LOP3.LUT P0, RZ, R3, 0xff, RZ, 0xc0, !PT ;  /* 0x000000ff03ff7812 */ /* 0x000fe2000780c0ff */
[----:B------:R-:W-:-:S12]  /*5870*/  IMAD.MOV.U32 R92, RZ, RZ, R0 ;  /* 0x000000ffff5c7224 */ /* 0x000fd800078e0000 */
[----:B------:R-:W-:Y:S05]  /*5880*/  @P0 BRA `(.L_x_166) ;  /* 0xffffffb800540947 */ /* 0x000fea000383ffff */
[----:B------:R-:W-:Y:S05]  /*5890*/  EXIT ;  /* 0x000000000000794d */ /* 0x000fea0003800000 */
.L_x_7:
[----:B0-----:R-:W-:Y:S01]  /*58a0*/  ULDC.64 UR4, c[0x0][0x650] ;  /* 0x0001940000047ab9 */ /* 0x001fe20000000a00 */
        /* <DEDUP_REMOVED lines=25> */
.L_x_168:
[----:B------:R-:W0:Y:S01]  /*5a40*/  LDC.64 R28, c[0x0][0x640] ;  /* 0x00019000ff1c7b82 */ /* 0x000e220000000a00 */
[-CC-:B------:R-:W-:Y:S01]  /*5a50*/  SHF.R.U64 R22, R12, R6.reuse, R13.reuse ;  /* 0x000000060c167219 */ /* 0x180fe2000000120d */
[----:B------:R-:W-:Y:S01]  /*5a60*/  IMAD.MOV.U32 R30, RZ, RZ, 0x1 ;  /* 0x00000001ff1e7424 */ /* 0x000fe200078e00ff */
[----:B------:R-:W-:Y:S02]  /*5a70*/  SHF.R.U32.HI R6, RZ, R6, R13 ;  /* 0x00000006ff067219 */ /* 0x000fe4000001160d */
        /* <DEDUP_REMOVED lines=8> */
[----:B------:R-:W-:Y:S01]  /*5b00*/  IMAD.IADD R9, R9, 0x1, R11 ;  /* 0x0000000109097824 */ /* 0x000fe200078e020b */
[----:B0-----:R-:W-:-:S04]  /*5b10*/  ISETP.NE.U32.AND P0, PT, R28, RZ, PT ;  /* 0x000000ff1c00720c */ /* 0x001fc80003f05070 */
[----:B------:R-:W-:Y:S02]  /*5b20*/  ISETP.NE.AND.EX P0, PT, R29, RZ, PT, P0 ;  /* 0x000000ff1d00720c */ /* 0x000fe40003f05300 */
[----:B------:R-:W0:Y:S01]  /*5b30*/  LDC R20, c[0x0][0x600] ;  /* 0x00018000ff147b82 */ /* 0x000e220000000800 */
[-CC-:B-1----:R-:W-:Y:S01]  /*5b40*/  SHF.R.U64 R14, R8, R10.reuse, R9.reuse ;  /* 0x0000000a080e7219 */ /* 0x182fe20000001209 */
[----:B------:R-:W-:Y:S01]  /*5b50*/  IMAD.MOV.U32 R8, RZ, RZ, -0x1 ;  /* 0xffffffffff087424 */ /* 0x000fe200078e00ff */
[----:B------:R-:W-:-:S05]  /*5b60*/  SHF.R.U32.HI R9, RZ, R10, R9 ;  /* 0x0000000aff097219 */ /* 0x000fca0000011609 */
[----:B------:R-:W1:Y:S01]  /*5b70*/  LDC R24, c[0x0][0x648] ;  /* 0x00019200ff187b82 */ /* 0x000e620000000800 */
[-CC-:B--2---:R-:W-:Y:S02]  /*5b80*/  SHF.R.U64 R23, R14, R12.reuse, R9.reuse ;  /* 0x0000000c0e177219 */ /* 0x184fe40000001209 */
[----:B------:R-:W-:-:S05]  /*5b90*/  SHF.R.U32.HI R6, RZ, R12, R9 ;  /* 0x0000000cff067219 */ /* 0x000fca0000011609 */
[----:B------:R-:W2:Y:S01]  /*5ba0*/  LDC R26, c[0x0][0x638] ;  /* 0x00018e00ff1a7b82 */ /* 0x000ea20000000800 */
[-C--:B---3--:R-:W-:Y:S02]  /*5bb0*/  SHF.L.U32 R8, R8, R27.reuse, RZ ;  /* 0x0000001b08087219 */ /* 0x088fe400000006ff */
[-CC-:B------:R-:W-:Y:S02]  /*5bc0*/  SHF.R.U64 R25, R23, R27.reuse, R6.reuse ;  /* 0x0000001b17197219 */ /* 0x180fe40000001206 */
[----:B------:R-:W-:Y:S02]  /*5bd0*/  LOP3.LUT R32, RZ, R8, RZ, 0x33, !PT ;  /* 0x00000008ff207212 */ /* 0x000fe400078e33ff */
[----:B------:R-:W-:Y:S01]  /*5be0*/  SHF.R.U32.HI R9, RZ, R27, R6 ;  /* 0x0000001bff097219 */ /* 0x000fe20000011606 */
[----:B------:R-:W3:Y:S01]  /*5bf0*/  LDC R31, c[0x0][0x610] ;  /* 0x00018400ff1f7b82 */ /* 0x000ee20000000800 */
[----:B------:R-:W-:Y:S01]  /*5c00*/  IMAD.MOV.U32 R8, RZ, RZ, R25 ;  /* 0x000000ffff087224 */ /* 0x000fe200078e0019 */
[----:B------:R-:W-:Y:S06]  /*5c10*/  @!P0 BRA `(.L_x_169) ;  /* 0x0000000000288947 */ /* 0x000fec0003800000 */
        /* <DEDUP_REMOVED lines=10> */
.L_x_169:
[----:B------:R-:W-:Y:S01]  /*5cc0*/  ISETP.NE.AND P0, PT, R2, 0x1, PT ;  /* 0x000000010200780c */ /* 0x000fe20003f05270 */
[----:B------:R-:W-:Y:S01]  /*5cd0*/  IMAD.MOV.U32 R13, RZ, RZ, R22 ;  /* 0x000000ffff0d7224 */ /* 0x000fe200078e0016 */
[----:B-1----:R-:W-:Y:S01]  /*5ce0*/  SHF.R.U64 R6, R8, R24, R9 ;  /* 0x0000001808067219 */ /* 0x002fe20000001209 */
[----:B0-----:R-:W-:Y:S01]  /*5cf0*/  VIADD R9, R20, 0xffffffff ;  /* 0xffffffff14097836 */ /* 0x001fe20000000000 */
[----:B------:R-:W-:Y:S02]  /*5d00*/  SHF.L.U32 R30, R30, R27, RZ ;  /* 0x0000001b1e1e7219 */ /* 0x000fe400000006ff */
[----:B------:R-:W-:Y:S01]  /*5d10*/  LOP3.LUT R5, R23, R32, RZ, 0xc0, !PT ;  /* 0x0000002017057212 */ /* 0x000fe200078ec0ff */
[----:B------:R-:W-:-:S04]  /*5d20*/  IMAD.MOV R8, RZ, RZ, -R6 ;  /* 0x000000ffff087224 */ /* 0x000fc800078e0a06 */
[----:B------:R-:W-:Y:S01]  /*5d30*/  IMAD R6, R30, R6, R5 ;  /* 0x000000061e067224 */ /* 0x000fe200078e0205 */
[----:B------:R-:W-:Y:S01]  /*5d40*/  LOP3.LUT R5, R14, R9, RZ, 0xc0, !PT ;  /* 0x000000090e057212 */ /* 0x000fe200078ec0ff */
[----:B------:R-:W-:Y:S02]  /*5d50*/  @P0 IMAD R3, R7, R21, R4 ;  /* 0x0000001507030224 */ /* 0x000fe400078e0204 */
[----:B--2---:R-:W-:Y:S02]  /*5d60*/  IMAD R4, R8, R26, R25 ;  /* 0x0000001a08047224 */ /* 0x004fe400078e0219 */
[----:B---3--:R-:W-:Y:S02]  /*5d70*/  IMAD R3, R6, R31, R3 ;  /* 0x0000001f06037224 */ /* 0x008fe400078e0203 */
[----:B------:R-:W-:Y:S02]  /*5d80*/  IMAD R4, R4, R20, R5 ;  /* 0x0000001404047224 */ /* 0x000fe400078e0205 */
[----:B------:R-:W-:-:S03]  /*5d90*/  IMAD.MOV.U32 R6, RZ, RZ, 0x1 ;  /* 0x00000001ff067424 */ /* 0x000fc600078e00ff */
[----:B------:R-:W-:Y:S02]  /*5da0*/  SEL R20, R4, R3, !P0 ;  /* 0x0000000304147207 */ /* 0x000fe40004000000 */
[----:B------:R-:W-:-:S07]  /*5db0*/  SEL R12, R3, R4, !P0 ;  /* 0x00000004030c7207 */ /* 0x000fce0004000000 */
.L_x_167:
[----:B------:R-:W-:-:S08]  /*5dc0*/  NOP ;  /* 0x0000000000007918 */ /* 0x000fd00000000000 */
[----:B------:R-:W0:-:S00]  /*5dd0*/  USETMAXREG.DEALLOC.CTAPOOL 0x28 ;  /* 0x00000028000079c8 */ /* 0x000e0000080e0500 */
[----:B0-----:R-:W-:-:S13]  /*5de0*/  ISETP.NE.AND P0, PT, R0, RZ, PT ;  /* 0x000000ff0000720c */ /* 0x001fda0003f05270 */
[----:B------:R-:W-:Y:S05]  /*5df0*/  @P0 EXIT ;  /* 0x000000000000094d */ /* 0x000fea0003800000 */
[----:B------:R-:W-:Y:S01]  /*5e00*/  LOP3.LUT P0, RZ, R6, 0xff, RZ, 0xc0, !PT ;  /* 0x000000ff06ff7812 */ /* 0x000fe2000780c0ff */
[----:B------:R-:W-:Y:S02]  /*5e10*/  IMAD.MOV.U32 R10, RZ, RZ, 0x1 ;  /* 0x00000001ff0a7424 */ /* 0x000fe400078e00ff */
[----:B------:R-:W-:-:S10]  /*5e20*/  IMAD.MOV.U32 R9, RZ, RZ, RZ ;  /* 0x000000ffff097224 */ /* 0x000fd400078e00ff */
[----:B------:R-:W-:Y:S05]  /*5e30*/  @!P0 BRA `(.L_x_170) ;  /* 0x0000000c00808947 */ /* 0x000fea0003800000 */
[----:B------:R-:W0:Y:S01]  /*5e40*/  LDC R0, c[0x0][0x28c] ;  /* 0x0000a300ff007b82 */ /* 0x000e220000000800 */
[----:B------:R-:W-:Y:S01]  /*5e50*/  ULDC UR5, c[0x0][0x658] ;  /* 0x0001960000057ab9 */ /* 0x000fe20000000800 */
[----:B------:R-:W-:Y:S01]  /*5e60*/  UMOV UR11, 0xffffffff ;  /* 0xffffffff000b7882 */ /* 0x000fe20000000000 */
[----:B------:R-:W-:Y:S01]  /*5e70*/  UMOV UR15, 0x1 ;  /* 0x00000001000f7882 */ /* 0x000fe20000000000 */
[----:B------:R-:W-:Y:S01]  /*5e80*/  USHF.L.U32 UR11, UR11, UR5, URZ ;  /* 0x000000050b0b7299 */ /* 0x000fe2000800063f */
[----:B------:R-:W-:Y:S01]  /*5e90*/  BSSY B0, `(.L_x_170) ;  /* 0x00000da000007945 */ /* 0x000fe20003800000 */
[----:B------:R-:W-:Y:S01]  /*5ea0*/  ULDC UR9, c[0x0][0xc] ;  /* 0x0000030000097ab9 */ /* 0x000fe20000000800 */
[----:B------:R-:W-:Y:S01]  /*5eb0*/  ULDC UR12, c[0x0][0x10] ;  /* 0x00000400000c7ab9 */ /* 0x000fe20000000800 */
[----:B------:R-:W1:Y:S01]  /*5ec0*/  S2UR UR8, SR_CgaCtaId ;  /* 0x00000000000879c3 */ /* 0x000e620000008800 */
[----:B------:R-:W-:Y:S01]  /*5ed0*/  USHF.L.U32 UR5, UR15, UR5, URZ ;  /* 0x000000050f057299 */ /* 0x000fe2000800063f */
[----:B------:R-:W-:Y:S01]  /*5ee0*/  LOP3.LUT R11, R19, 0x2, RZ, 0xfc, !PT ;  /* 0x00000002130b7812 */ /* 0x000fe200078efcff */
[----:B------:R-:W-:Y:S01]  /*5ef0*/  IMAD.MOV.U32 R10, RZ, RZ, 0x1 ;  /* 0x00000001ff0a7424 */ /* 0x000fe200078e00ff */
[----:B------:R-:W-:Y:S01]  /*5f00*/  ULDC UR4, c[0x0][0x600] ;  /* 0x0001800000047ab9 */ /* 0x000fe20000000800 */
[----:B------:R-:W-:Y:S01]  /*5f10*/  IMAD.MOV.U32 R9, RZ, RZ, RZ ;  /* 0x000000ffff097224 */ /* 0x000fe200078e00ff */
[----:B------:R-:W-:Y:S01]  /*5f20*/  UMOV UR20, 0x5 ;  /* 0x0000000500147882 */ /* 0x000fe20000000000 */
[----:B------:R-:W-:Y:S01]  /*5f30*/  UIADD3 UR4, UR4, -0x1, URZ ;  /* 0xffffffff04047890 */ /* 0x000fe2000fffe03f */
[----:B------:R-:W-:Y:S01]  /*5f40*/  ULDC.64 UR28, c[0x0][0x198] ;  /* 0x00006600001c7ab9 */ /* 0x000fe20000000a00 */
[----:B0-----:R-:W-:-:S05]  /*5f50*/  VIADD R0, R0, 0x1f ;  /* 0x0000001f00007836 */ /* 0x001fca0000000000 */
[----:B------:R-:W-:Y:S01]  /*5f60*/  SHF.R.S32.HI R3, RZ, 0x1f, R0 ;  /* 0x0000001fff037819 */ /* 0x000fe20000011400 */
[----:B-1----:R-:W-:-:S03]  /*5f70*/  ULOP3.LUT UR10, UR8, 0x1, URZ, 0xc0, !UPT ;  /* 0x00000001080a7892 */ /* 0x002fc6000f8ec03f */
[----:B------:R-:W-:Y:S01]  /*5f80*/  LEA.HI R3, R3, R0, RZ, 0x5 ;  /* 0x0000000003037211 */ /* 0x000fe200078f28ff */
[----:B------:R-:W-:Y:S01]  /*5f90*/  USHF.L.U32 UR7, UR8, 0xa, URZ ;  /* 0x0000000a08077899 */ /* 0x000fe2000800063f */
[----:B------:R-:W-:Y:S01]  /*5fa0*/  IMAD.MOV.U32 R0, RZ, RZ, 0x1 ;  /* 0x00000001ff007424 */ /* 0x000fe200078e00ff */
[----:B------:R-:W-:Y:S01]  /*5fb0*/  USHF.R.U32.HI UR27, URZ, 0x1, UR8 ;  /* 0x000000013f1b7899 */ /* 0x000fe20008011608 */
[--C-:B------:R-:W-:Y:S01]  /*5fc0*/  SHF.R.S32.HI R8, RZ, 0x5, R3.reuse ;  /* 0x00000005ff087819 */ /* 0x100fe20000011403 */
[----:B------:R-:W-:Y:S02]  /*5fd0*/  USHF.L.U32 UR6, UR8, 0x5, URZ ;  /* 0x0000000508067899 */ /* 0x000fe4000800063f */
[----:B------:R-:W-:Y:S01]  /*5fe0*/  ULOP3.LUT UR8, UR8, 0xfffffffe, URZ, 0xc0, !UPT ;  /* 0xfffffffe08087892 */ /* 0x000fe2000f8ec03f */
[----:B------:R-:W-:Y:S01]  /*5ff0*/  PRMT R3, R0, 0x7610, R3 ;  /* 0x0000761000037816 */ /* 0x000fe20000000003 */
[----:B------:R-:W-:Y:S01]  /*6000*/  UISETP.GT.U32.AND UP0, UPT, UR10, 0xffff, UPT ;  /* 0x0000ffff0a00788c */ /* 0x000fe2000bf04070 */
[----:B------:R-:W-:Y:S01]  /*6010*/  VIADD R0, R8, 0x1 ;  /* 0x0000000108007836 */ /* 0x000fe20000000000 */
[----:B------:R-:W-:-:S02]  /*6020*/  ULOP3.LUT UR13, UR7, 0x400, URZ, 0xc0, !UPT ;  /* 0x00000400070d7892 */ /* 0x000fc4000f8ec03f */
[----:B------:R-:W-:Y:S02]  /*6030*/  ULOP3.LUT UR7, URZ, UR11, URZ, 0x33, !UPT ;  /* 0x0000000b3f077292 */ /* 0x000fe4000f8e333f */
[----:B------:R-:W-:Y:S02]  /*6040*/  USHF.L.U32 UR14, UR15, UR8, URZ ;  /* 0x000000080f0e7299 */ /* 0x000fe4000800063f */
[----:B------:R-:W-:Y:S02]  /*6050*/  ULOP3.LUT UR11, UR8, 0x1, URZ, 0xfc, !UPT ;  /* 0x00000001080b7892 */ /* 0x000fe4000f8efc3f */
[----:B------:R-:W-:Y:S02]  /*6060*/  UIMAD.WIDE.U32 UR8, UR9, UR12, URZ ;  /* 0x0000000c090872a5 */ /* 0x000fe4000f8e003f */
[----:B------:R-:W-:Y:S01]  /*6070*/  USEL UR10, UR10, 0xffff, !UP0 ;  /* 0x0000ffff0a0a7887 */ /* 0x000fe2000c000000 */
[----:B------:R-:W-:Y:S01]  /*6080*/  ULDC UR12, c[0x0][0x14] ;  /* 0x00000500000c7ab9 */ /* 0x000fe20000000800 */
[----:B------:R-:W-:-:S02]  /*6090*/  USHF.L.U32 UR11, UR15, UR11, URZ ;  /* 0x0000000b0f0b7299 */ /* 0x000fc4000800063f */
[----:B------:R-:W-:Y:S02]  /*60a0*/  UIMAD.WIDE.U32 UR24, UR8, UR12, URZ ;  /* 0x0000000c081872a5 */ /* 0x000fe4000f8e003f */
[----:B------:R-:W-:Y:S02]  /*60b0*/  UIMAD UR15, UR9, UR12, URZ ;  /* 0x0000000c090f72a4 */ /* 0x000fe4000f8e023f */
[----:B------:R-:W-:Y:S02]  /*60c0*/  ULOP3.LUT UR10, UR10, 0xffff, URZ, 0xc0, !UPT ;  /* 0x0000ffff0a0a7892 */ /* 0x000fe4000f8ec03f */
[----:B------:R-:W-:Y:S02]  /*60d0*/  ULEA UR30, UR27, 0x100, 0xc ;  /* 0x000001001b1e7891 */ /* 0x000fe4000f8e603f */
[----:B------:R-:W-:Y:S02]  /*60e0*/  ULOP3.LUT UR6, UR6, 0x20, URZ, 0xc0, !UPT ;  /* 0x0000002006067892 */ /* 0x000fe4000f8ec03f */
[----:B------:R-:W-:-:S02]  /*60f0*/  ULOP3.LUT UR13, UR13, 0x8100, URZ, 0xfc, !UPT ;  /* 0x000081000d0d7892 */ /* 0x000fc4000f8efc3f */
[----:B------:R-:W-:Y:S02]  /*6100*/  ULOP3.LUT UR14, UR14, UR11, URZ, 0xfc, !UPT ;  /* 0x0000000b0e0e7292 */ /* 0x000fe4000f8efc3f */
[----:B------:R-:W-:Y:S02]  /*6110*/  UIADD3 UR15, UR25, UR15, URZ ;  /* 0x0000000f190f7290 */ /* 0x000fe4000fffe03f */
[----:B------:R-:W-:-:S12]  /*6120*/  USHF.L.U32 UR20, UR20, UR10, URZ ;  /* 0x0000000a14147299 */ /* 0x000fd8000800063f */
.L_x_181:
[----:B------:R-:W-:-:S03]  /*6130*/  UMOV UR8, 0xffffffff ;  /* 0xffffffff00087882 */ /* 0x000fc60000000000 */
[----:B------:R-:W-:Y:S05]  /*6140*/  BRA.DIV UR8, `(.L_x_171) ;  /* 0x0000000e08a47947 */ /* 0x000fea000b800000 */
[----:B------:R-:W-:-:S13]  /*6150*/  ELECT P6, URZ, PT ;  /* 0x00000000003f782f */ /* 0x000fda00038c0000 */
.L_x_192:
[----:B------:R-:W0:Y:S01]  /*6160*/  LDC R4, c[0x0][0x28c] ;  /* 0x0000a300ff047b82 */ /* 0x000e220000000800 */
[----:B------:R-:W-:Y:S01]  /*6170*/  BSSY B1, `(.L_x_172) ;  /* 0x0000039000017945 */ /* 0x000fe20003800000 */
[----:B0-----:R-:W-:-:S13]  /*6180*/  ISETP.LT.OR P6, PT, R4, 0x1, !P6 ;  /* 0x000000010400780c */ /* 0x001fda00077c1670 */
[----:B------:R-:W-:Y:S05]  /*6190*/  @P6 BRA `(.L_x_173) ;  /* 0x0000000000d86947 */ /* 0x000fea0003800000 */
[----:B------:R-:W-:Y:S01]  /*61a0*/  LEA R12, R12, UR27, 0x1 ;  /* 0x0000001b0c0c7c11 */ /* 0x000fe2000f8e08ff */
[----:B------:R-:W-:Y:S01]  /*61b0*/  IMAD.MOV.U32 R21, RZ, RZ, RZ ;  /* 0x000000ffff157224 */ /* 0x000fe200078e00ff */
[----:B------:R-:W-:Y:S01]  /*61c0*/  LEA R20, R20, UR6, 0x6 ;  /* 0x0000000614147c11 */ /* 0x000fe2000f8e30ff */
[----:B------:R-:W-:Y:S02]  /*61d0*/  IMAD.MOV.U32 R4, RZ, RZ, R0 ;  /* 0x000000ffff047224 */ /* 0x000fe400078e0000 */
[----:B------:R-:W-:Y:S02]  /*61e0*/  IMAD.MOV.U32 R5, RZ, RZ, R10 ;  /* 0x000000ffff057224 */ /* 0x000fe400078e000a */
[----:B------:R-:W-:Y:S02]  /*61f0*/  IMAD.MOV.U32 R6, RZ, RZ, R9 ;  /* 0x000000ffff067224 */ /* 0x000fe400078e0009 */
[----:B------:R-:W-:-:S07]  /*6200*/  IMAD.SHL.U32 R14, R12, 0x80, RZ ;  /* 0x000000800c0e7824 */ /* 0x000fce00078e00ff */
.L_x_176:
[----:B------:R-:W0:Y:S01]  /*6210*/  S2R R12, SR_CgaCtaId ;  /* 0x00000000000c7919 */ /* 0x000e220000008800 */
[----:B------:R-:W-:Y:S02]  /*6220*/  MOV R7, 0x400 ;  /* 0x0000040000077802 */ /* 0x000fe40000000f00 */
[----:B------:R-:W-:Y:S02]  /*6230*/  LOP3.LUT P1, RZ, R18, 0x7f, RZ, 0xc0, !PT ;  /* 0x0000007f12ff7812 */ /* 0x000fe4000782c0ff */
[----:B0-----:R-:W-:Y:S02]  /*6240*/  LEA R15, R12, R7, 0x18 ;  /* 0x000000070c0f7211 */ /* 0x001fe400078ec0ff */
[----:B------:R-:W-:-:S09]  /*6250*/  SHF.L.U32 R7, R5, 0x1f, RZ ;  /* 0x0000001f05077819 */ /* 0x000fd200000006ff */
[----:B------:R-:W0:Y:S01]  /*6260*/  @!P1 LDC R12, c[0x0][0x500] ;  /* 0x00014000ff0c9b82 */ /* 0x000e220000000800 */
[----:B------:R-:W-:-:S04]  /*6270*/  IMAD R22, R6, 0x8, R15 ;  /* 0x0000000806167824 */ /* 0x000fc800078e020f */
[----:B------:R-:W1:Y:S02]  /*6280*/  SYNCS.PHASECHK.TRANS64.TRYWAIT P0, [R22+URZ+0x20], R7 ;  /* 0x00002007160075a7 */ /* 0x000e64000800017f */
[----:B-1----:R-:W-:Y:S05]  /*6290*/  @!P0 BRA `(.L_x_174) ;  /* 0x0000000c00708947 */ /* 0x002fea0003800000 */
.L_x_193:
[----:B-1----:R-:W-:Y:S01]  /*62a0*/  PRMT R7, R11, 0x9910, RZ ;  /* 0x000099100b077816 */ /* 0x002fe200000000ff */
[----:B0-----:R0:W-:Y:S03]  /*62b0*/  @!P1 SYNCS.ARRIVE.TRANS64 RZ, [R22+URZ], R12 ;  /* 0x0000000c16ff99a7 */ /* 0x0011e6000800003f */
[----:B------:R-:W-:-:S13]  /*62c0*/  ISETP.NE.AND P0, PT, R7, 0x2, PT ;  /* 0x000000020700780c */ /* 0x000fda0003f05270 */
[----:B0-----:R-:W-:Y:S05]  /*62d0*/  @P0 BRA `(.L_x_175) ;  /* 0x0000000000040947 */ /* 0x001fea0003800000 */
[----:B------:R-:W-:Y:S01]  /*62e0*/  BPT.TRAP 0x1 ;  /* 0x000000040000795c */ /* 0x000fe20000300000 */
.L_x_175:
[----:B------:R-:W-:Y:S01]  /*62f0*/  R2UR UR11, R6 ;  /* 0x00000000060b72ca */ /* 0x000fe200000e0000 */
[----:B------:R-:W-:Y:S01]  /*6300*/  VIADD R4, R4, 0xffffffff ;  /* 0xffffffff04047836 */ /* 0x000fe20000000000 */
[----:B------:R-:W-:Y:S01]  /*6310*/  R2UR UR22, R15 ;  /* 0x000000000f1672ca */ /* 0x000fe200000e0000 */
[----:B------:R-:W-:Y:S01]  /*6320*/  UIADD3 UR16, UP0, UR28, 0xf0, URZ ;  /* 0x000000f01c107890 */ /* 0x000fe2000ff1e03f */
[----:B------:R-:W-:Y:S01]  /*6330*/  R2UR UR23, R14 ;  /* 0x000000000e1772ca */ /* 0x000fe200000e0000 */
[----:B------:R-:W-:Y:S01]  /*6340*/  UIADD3 UR32, UP1, UR28, 0x1f0, URZ ;  /* 0x000001f01c207890 */ /* 0x000fe2000ff3e03f */
[----:B------:R-:W-:Y:S01]  /*6350*/  R2UR UR9, R22 ;  /* 0x00000000160972ca */ /* 0x000fe200000e0000 */
[----:B------:R-:W-:Y:S01]  /*6360*/  UIADD3.X UR17, URZ, UR29, URZ, UP0, !UPT ;  /* 0x0000001d3f117290 */ /* 0x000fe200087fe43f */
[----:B------:R-:W-:Y:S01]  /*6370*/  R2UR UR10, R21 ;  /* 0x00000000150a72ca */ /* 0x000fe200000e0000 */
[----:B------:R-:W-:Y:S01]  /*6380*/  UPRMT UR21, URZ, 0x5410, UR20 ;  /* 0x000054103f157896 */ /* 0x000fe20008000014 */
[----:B------:R-:W-:Y:S01]  /*6390*/  R2UR UR12, R13 ;  /* 0x000000000d0c72ca */ /* 0x000fe200000e0000 */
[----:B------:R-:W-:Y:S01]  /*63a0*/  VIADD R6, R6, 0x1 ;  /* 0x0000000106067836 */ /* 0x000fe20000000000 */
[----:B------:R-:W-:Y:S01]  /*63b0*/  R2UR UR26, R20 ;  /* 0x00000000141a72ca */ /* 0x000fe200000e0000 */
[----:B------:R-:W-:Y:S01]  /*63c0*/  ULEA UR8, UR11, UR30, 0xd ;  /* 0x0000001e0b087291 */ /* 0x000fe2000f8e683f */
[----:B------:R-:W-:Y:S01]  /*63d0*/  ISETP.GT.AND P1, PT, R4, 0x1, PT ;  /* 0x000000010400780c */ /* 0x000fe20003f24270 */
[----:B------:R-:W-:Y:S01]  /*63e0*/  ULEA UR11, UR11, UR13, 0xb ;  /* 0x0000000d0b0b7291 */ /* 0x000fe2000f8e583f */
[C---:B------:R-:W-:Y:S01]  /*63f0*/  ISETP.NE.AND P0, PT, R6.reuse, 0x4, PT ;  /* 0x000000040600780c */ /* 0x040fe20003f05270 */
[----:B------:R-:W-:Y:S01]  /*6400*/  UIADD3 UR8, UR22, UR8, URZ ;  /* 0x0000000816087290 */ /* 0x000fe2000fffe03f */
[----:B------:R-:W-:Y:S01]  /*6410*/  VIADD R21, R21, 0x20 ;  /* 0x0000002015157836 */ /* 0x000fe20000000000 */
[----:B------:R-:W-:Y:S01]  /*6420*/  UIADD3 UR22, UR22, UR11, URZ ;  /* 0x0000000b16167290 */ /* 0x000fe2000fffe03f */
[----:B------:R-:W-:Y:S01]  /*6430*/  SEL R12, RZ, 0x1, P0 ;  /* 0x00000001ff0c7807 */ /* 0x000fe20000000000 */
[----:B------:R-:W-:Y:S01]  /*6440*/  UPRMT UR31, URZ, 0x5410, UR14 ;  /* 0x000054103f1f7896 */ /* 0x000fe2000800000e */
[----:B------:R-:W-:Y:S01]  /*6450*/  SEL R6, R6, RZ, P0 ;  /* 0x000000ff06067207 */ /* 0x000fe20000000000 */
[----:B------:R-:W-:Y:S01]  /*6460*/  UIADD3.X UR33, URZ, UR29, URZ, UP1, !UPT ;  /* 0x0000001d3f217290 */ /* 0x000fe20008ffe43f */
[----:B------:R-:W-:Y:S01]  /*6470*/  LOP3.LUT R5, R5, R12, RZ, 0x3c, !PT ;  /* 0x0000000c05057212 */ /* 0x000fe200078e3cff */
[----:B------:R-:W-:Y:S01]  /*6480*/  UMOV UR18, 0x0 ;  /* 0x0000000000127882 */ /* 0x000fe20000000000 */
[----:B------:R-:W-:Y:S01]  /*6490*/  UMOV UR19, 0x10000000 ;  /* 0x1000000000137882 */ /* 0x000fe20000000000 */
[----:B------:R-:W-:-:S02]  /*64a0*/  UMOV UR11, UR23 ;  /* 0x00000017000b7c82 */ /* 0x000fc40008000000 */
[----:B------:R0:W-:Y:S02]  /*64b0*/  UTMALDG.3D.MULTICAST [UR8], [UR16], UR21, desc[UR18] ;  /* 0x00001208100073b4 */ /* 0x0001e40008011815 */
[----:B0-----:R-:W-:Y:S01]  /*64c0*/  UMOV UR8, UR22 ;  /* 0x0000001600087c82 */ /* 0x001fe20008000000 */
[----:B------:R-:W-:Y:S02]  /*64d0*/  UMOV UR11, UR26 ;  /* 0x0000001a000b7c82 */ /* 0x000fe40008000000 */
[----:B------:R0:W-:Y:S02]  /*64e0*/  UTMALDG.3D.MULTICAST [UR8], [UR32], UR31, desc[UR18] ;  /* 0x00001208200073b4 */ /* 0x0001e4000801181f */
[----:B0-----:R-:W-:Y:S05]  /*64f0*/  @P1 BRA `(.L_x_176) ;  /* 0xfffffffc00441947 */ /* 0x001fea000383ffff */
.L_x_173:
[----:B------:R-:W-:Y:S05]  /*6500*/  BSYNC B1 ;  /* 0x0000000000017941 */ /* 0x000fea0003800000 */
.L_x_172:
[----:B------:R-:W-:Y:S01]  /*6510*/  LOP3.LUT P1, RZ, R3, 0xff, RZ, 0xc0, !PT ;  /* 0x000000ff03ff7812 */ /* 0x000fe2000782c0ff */
[----:B------:R-:W-:Y:S01]  /*6520*/  IMAD.IADD R9, R8, 0x1, R9 ;  /* 0x0000000108097824 */ /* 0x000fe200078e0209 */
[----:B------:R-:W-:Y:S01]  /*6530*/  IADD3 R16, P2, R16, UR24, RZ ;  /* 0x0000001810107c10 */ /* 0x000fe2000ff5e0ff */
[----:B------:R-:W-:Y:S01]  /*6540*/  ULDC.64 UR8, c[0x0][0x650] ;  /* 0x0001940000087ab9 */ /* 0x000fe20000000a00 */
[----:B------:R-:W-:Y:S01]  /*6550*/  BSSY B1, `(.L_x_177) ;  /* 0x000006b000017945 */ /* 0x000fe20003800000 */
[----:B------:R-:W-:Y:S01]  /*6560*/  IMAD.MOV.U32 R12, RZ, RZ, -0x1 ;  /* 0xffffffffff0c7424 */ /* 0x000fe200078e00ff */
[----:B------:R-:W-:Y:S01]  /*6570*/  SHF.R.U32.HI R3, RZ, 0x2, R9 ;  /* 0x00000002ff037819 */ /* 0x000fe20000011609 */
[----:B------:R-:W-:Y:S01]  /*6580*/  IMAD.MOV.U32 R20, RZ, RZ, -0x1 ;  /* 0xffffffffff147424 */ /* 0x000fe200078e00ff */
[----:B------:R-:W-:Y:S01]  /*6590*/  ISETP.GT.U32.AND P0, PT, R9, 0x3, PT ;  /* 0x000000030900780c */ /* 0x000fe20003f04070 */
[----:B------:R-:W-:Y:S01]  /*65a0*/  IMAD.MOV.U32 R13, RZ, RZ, -0x1 ;  /* 0xffffffffff0d7424 */ /* 0x000fe200078e00ff */
[----:B------:R-:W-:-:S02]  /*65b0*/  LOP3.LUT R3, R3, 0x1, RZ, 0xc0, !PT ;  /* 0x0000000103037812 */ /* 0x000fc400078ec0ff */
[----:B------:R-:W-:Y:S01]  /*65c0*/  ISETP.LT.U32.AND P0, PT, R8, 0x4, P0 ;  /* 0x000000040800780c */ /* 0x000fe20000701070 */
[----:B------:R-:W0:Y:S01]  /*65d0*/  @P1 S2R R5, SR_CgaCtaId ;  /* 0x0000000000051919 */ /* 0x000e220000008800 */
[----:B------:R-:W-:Y:S02]  /*65e0*/  @P1 MOV R4, 0x400 ;  /* 0x0000040000041802 */ /* 0x000fe40000000f00 */
[----:B------:R-:W-:Y:S02]  /*65f0*/  IADD3.X R17, R17, UR15, RZ, P2, !PT ;  /* 0x0000000f11117c10 */ /* 0x000fe400097fe4ff */
[----:B------:R-:W-:Y:S02]  /*6600*/  ISETP.GE.U32.AND P2, PT, R16, UR8, PT ;  /* 0x0000000810007c0c */ /* 0x000fe4000bf46070 */
[----:B------:R-:W-:Y:S02]  /*6610*/  LOP3.LUT R9, R9, 0x3, RZ, 0xc0, !PT ;  /* 0x0000000309097812 */ /* 0x000fe400078ec0ff */
[----:B0-----:R-:W-:-:S04]  /*6620*/  @P1 LEA R4, R5, R4, 0x18 ;  /* 0x0000000405041211 */ /* 0x001fc800078ec0ff */
[----:B------:R0:W-:Y:S01]  /*6630*/  @P1 SYNCS.ARRIVE.TRANS64.A1T0 RZ, [R4+URZ+0x58], RZ ;  /* 0x000058ff04ff19a7 */ /* 0x0001e2000810003f */
[----:B------:R-:W-:Y:S02]  /*6640*/  ISETP.NE.U32.AND P1, PT, R3, 0x1, PT ;  /* 0x000000010300780c */ /* 0x000fe40003f25070 */
[----:B------:R-:W-:Y:S02]  /*6650*/  SEL R3, RZ, 0x1, !P0 ;  /* 0x00000001ff037807 */ /* 0x000fe40004000000 */
[----:B------:R-:W-:Y:S02]  /*6660*/  ISETP.GE.U32.AND.EX P0, PT, R17, UR9, PT, P2 ;  /* 0x0000000911007c0c */ /* 0x000fe4000bf06120 */
[----:B------:R-:W-:-:S04]  /*6670*/  ISETP.GT.U32.AND P1, PT, R8, 0x3, !P1 ;  /* 0x000000030800780c */ /* 0x000fc80004f24070 */
[----:B0-----:R-:W-:-:S04]  /*6680*/  SEL R4, RZ, 0x1, !P1 ;  /* 0x00000001ff047807 */ /* 0x001fc80004800000 */
[--C-:B------:R-:W-:Y:S02]  /*6690*/  LOP3.LUT R10, R4, R10, R3.reuse, 0x96, !PT ;  /* 0x0000000a040a7212 */ /* 0x100fe400078e9603 */
[----:B------:R-:W-:Y:S02]  /*66a0*/  PRMT R4, RZ, 0x7610, R4 ;  /* 0x00007610ff047816 */ /* 0x000fe40000000004 */
[----:B------:R-:W-:Y:S01]  /*66b0*/  PRMT R3, RZ, 0x7610, R3 ;  /* 0x00007610ff037816 */ /* 0x000fe20000000003 */
[----:B------:R-:W-:Y:S06]  /*66c0*/  @P0 BRA `(.L_x_178) ;  /* 0x00000004004c0947 */ /* 0x000fec0003800000 */
[----:B------:R-:W0:Y:S01]  /*66d0*/  S2R R14, SR_CTAID.X ;  /* 0x00000000000e7919 */ /* 0x000e220000002500 */
[----:B------:R-:W-:Y:S01]  /*66e0*/  ULDC.64 UR8, c[0x0][0x628] ;  /* 0x00018a0000087ab9 */ /* 0x000fe20000000a00 */
[----:B------:R-:W1:Y:S01]  /*66f0*/  LDC R15, c[0x0][0x144] ;  /* 0x00005100ff0f7b82 */ /* 0x000e620000000800 */
[----:B------:R-:W-:Y:S01]  /*6700*/  ISETP.NE.U32.AND P0, PT, RZ, UR8, PT ;  /* 0x00000008ff007c0c */ /* 0x000fe2000bf05070 */
[----:B------:R-:W2:Y:S01]  /*6710*/  S2R R12, SR_CTAID.Y ;  /* 0x00000000000c7919 */ /* 0x000ea20000002600 */
[----:B------:R-:W-:Y:S01]  /*6720*/  ULDC UR10, c[0x0][0x150] ;  /* 0x00005400000a7ab9 */ /* 0x000fe20000000800 */
[----:B------:R-:W-:Y:S01]  /*6730*/  ULDC UR11, c[0x0][0x630] ;  /* 0x00018c00000b7ab9 */ /* 0x000fe20000000800 */
[----:B------:R-:W-:Y:S01]  /*6740*/  ISETP.NE.AND.EX P0, PT, RZ, UR9, PT, P0 ;  /* 0x00000009ff007c0c */ /* 0x000fe2000bf05300 */
[----:B------:R-:W-:Y:S01]  /*6750*/  IMAD.MOV.U32 R4, RZ, RZ, R16 ;  /* 0x000000ffff047224 */ /* 0x000fe200078e0010 */
[----:B0-----:R-:W-:-:S05]  /*6760*/  I2FP.F32.U32 R5, R14 ;  /* 0x0000000e00057245 */ /* 0x001fca0000201000 */
[----:B------:R-:W-:Y:S01]  /*6770*/  FMUL R20, R5, UR10 ;  /* 0x0000000a05147c20 */ /* 0x000fe20008400000 */
[----:B------:R-:W-:-:S05]  /*6780*/  IMAD.MOV.U32 R5, RZ, RZ, R17 ;  /* 0x000000ffff057224 */ /* 0x000fca00078e0011 */
[----:B--2---:R-:W-:Y:S05]  /*6790*/  @!P0 BRA `(.L_x_179) ;  /* 0x0000000000288947 */ /* 0x004fea0003800000 */
[----:B------:R-:W-:Y:S02]  /*67a0*/  ULDC UR10, c[0x0][0x634] ;  /* 0x00018d00000a7ab9 */ /* 0x000fe40000000800 */
[----:B------:R-:W-:-:S05]  /*67b0*/  IADD3 R5, P0, R16, UR10, RZ ;  /* 0x0000000a10057c10 */ /* 0x000fca000ff1e0ff */
[----:B------:R-:W-:-:S04]  /*67c0*/  IMAD.X R13, RZ, RZ, R17, P0 ;  /* 0x000000ffff0d7224 */ /* 0x000fc800000e0611 */
[----:B------:R-:W-:-:S04]  /*67d0*/  IMAD.WIDE.U32 R6, R13, UR8, RZ ;  /* 0x000000080d067c25 */ /* 0x000fc8000f8e00ff */
[----:B------:R-:W-:-:S04]  /*67e0*/  IMAD.WIDE.U32 R6, P0, R5, UR9, R6 ;  /* 0x0000000905067c25 */ /* 0x000fc8000f800006 */
[----:B------:R-:W-:-:S04]  /*67f0*/  IMAD.WIDE.U32 R4, R5, UR8, RZ ;  /* 0x0000000805047c25 */ /* 0x000fc8000f8e00ff */
[----:B------:R-:W-:Y:S01]  /*6800*/  IMAD.MOV.U32 R4, RZ, RZ, R7 ;  /* 0x000000ffff047224 */ /* 0x000fe200078e0007 */
[----:B------:R-:W-:Y:S01]  /*6810*/  IADD3 RZ, P1, R5, R6, RZ ;  /* 0x0000000605ff7210 */ /* 0x000fe20007f3e0ff */
[----:B------:R-:W-:-:S04]  /*6820*/  IMAD.X R5, RZ, RZ, RZ, P0 ;  /* 0x000000ffff057224 */ /* 0x000fc800000e06ff */
[----:B------:R-:W-:-:S08]  /*6830*/  IMAD.WIDE.U32.X R4, R13, UR9, R4, P1 ;  /* 0x000000090d047c25 */ /* 0x000fd000088e0404 */
.L_x_179:
[--C-:B------:R-:W-:Y:S01]  /*6840*/  SHF.R.U64 R13, R4, UR11, R5.reuse ;  /* 0x0000000b040d7c19 */ /* 0x100fe20008001205 */
[----:B------:R-:W0:Y:S01]  /*6850*/  F2I.U32.TRUNC.NTZ R20, R20 ;  /* 0x0000001400147305 */ /* 0x000e22000020f000 */
[----:B------:R-:W-:Y:S01]  /*6860*/  SHF.R.U32.HI R4, RZ, UR11, R5 ;  /* 0x0000000bff047c19 */ /* 0x000fe20008011605 */
[----:B------:R-:W-:Y:S01]  /*6870*/  ULDC.64 UR8, c[0x0][0x620] ;  /* 0x0001880000087ab9 */ /* 0x000fe20000000a00 */
[----:B------:R-:W-:Y:S01]  /*6880*/  IADD3 R7, P0, RZ, -R13, RZ ;  /* 0x8000000dff077210 */ /* 0x000fe20007f1e0ff */
[----:B------:R-:W-:Y:S01]  /*6890*/  ULDC.64 UR10, c[0x0][0x640] ;  /* 0x00019000000a7ab9 */ /* 0x000fe20000000a00 */
[----:B------:R-:W2:Y:S03]  /*68a0*/  LDC R21, c[0x0][0x148] ;  /* 0x00005200ff157b82 */ /* 0x000ea60000000800 */
[----:B------:R-:W-:Y:S01]  /*68b0*/  IMAD.X R4, RZ, RZ, ~R4, P0 ;  /* 0x000000ffff047224 */ /* 0x000fe200000e0e04 */
[----:B------:R-:W-:-:S03]  /*68c0*/  ISETP.NE.U32.AND P0, PT, RZ, UR10, PT ;  /* 0x0000000aff007c0c */ /* 0x000fc6000bf05070 */
[----:B------:R-:W-:Y:S01]  /*68d0*/  IMAD R6, R4, UR8, RZ ;  /* 0x0000000804067c24 */ /* 0x000fe2000f8e02ff */
[----:B------:R-:W-:Y:S01]  /*68e0*/  ISETP.NE.AND.EX P0, PT, RZ, UR11, PT, P0 ;  /* 0x0000000bff007c0c */ /* 0x000fe2000bf05300 */
[----:B------:R-:W-:Y:S01]  /*68f0*/  IMAD.WIDE.U32 R4, R7, UR8, R16 ;  /* 0x0000000807047c25 */ /* 0x000fe2000f8e0010 */
[----:B------:R-:W-:-:S03]  /*6900*/  ULDC UR8, c[0x0][0x618] ;  /* 0x0001860000087ab9 */ /* 0x000fc60000000800 */
[----:B------:R-:W-:Y:S01]  /*6910*/  IMAD R7, R7, UR9, R6 ;  /* 0x0000000907077c24 */ /* 0x000fe2000f8e0206 */
[----:B------:R-:W-:Y:S01]  /*6920*/  ULDC UR9, c[0x0][0x154] ;  /* 0x0000550000097ab9 */ /* 0x000fe20000000800 */
[----:B0-----:R-:W-:Y:S02]  /*6930*/  IMAD.MOV R6, RZ, RZ, -R20 ;  /* 0x000000ffff067224 */ /* 0x001fe400078e0a14 */
[----:B------:R-:W-:Y:S02]  /*6940*/  IMAD.IADD R5, R5, 0x1, R7 ;  /* 0x0000000105057824 */ /* 0x000fe400078e0207 */
[----:B-1----:R-:W-:Y:S01]  /*6950*/  IMAD R14, R15, R6, R14 ;  /* 0x000000060f0e7224 */ /* 0x002fe200078e020e */
[----:B------:R-:W-:Y:S02]  /*6960*/  I2FP.F32.U32 R6, R12 ;  /* 0x0000000c00067245 */ /* 0x000fe40000201000 */
[--C-:B------:R-:W-:Y:S02]  /*6970*/  SHF.R.U64 R15, R4, UR8, R5.reuse ;  /* 0x00000008040f7c19 */ /* 0x100fe40008001205 */
[----:B------:R-:W-:Y:S01]  /*6980*/  SHF.R.U32.HI R4, RZ, UR8, R5 ;  /* 0x00000008ff047c19 */ /* 0x000fe20008011605 */
[----:B------:R-:W-:Y:S01]  /*6990*/  FMUL R6, R6, UR9 ;  /* 0x0000000906067c20 */ /* 0x000fe20008400000 */
[----:B------:R-:W-:-:S02]  /*69a0*/  ULDC UR8, c[0x0][0x608] ;  /* 0x0001820000087ab9 */ /* 0x000fc40000000800 */
[--C-:B------:R-:W-:Y:S01]  /*69b0*/  SHF.R.U64 R22, R15, UR8, R4.reuse ;  /* 0x000000080f167c19 */ /* 0x100fe20008001204 */
[----:B------:R0:W1:Y:S01]  /*69c0*/  F2I.U32.TRUNC.NTZ R24, R6 ;  /* 0x0000000600187305 */ /* 0x000062000020f000 */
[----:B------:R-:W-:Y:S01]  /*69d0*/  SHF.R.U32.HI R5, RZ, UR8, R4 ;  /* 0x00000008ff057c19 */ /* 0x000fe20008011604 */
[----:B------:R-:W-:-:S03]  /*69e0*/  ULDC UR8, c[0x0][0x658] ;  /* 0x0001960000087ab9 */ /* 0x000fc60000000800 */
[--C-:B------:R-:W-:Y:S02]  /*69f0*/  SHF.R.U64 R20, R22, UR8, R5.reuse ;  /* 0x0000000816147c19 */ /* 0x100fe40008001205 */
[----:B------:R-:W-:-:S03]  /*6a00*/  SHF.R.U32.HI R23, RZ, UR8, R5 ;  /* 0x00000008ff177c19 */ /* 0x000fc60008011605 */
[----:B------:R-:W-:Y:S02]  /*6a10*/  IMAD.MOV.U32 R4, RZ, RZ, R20 ;  /* 0x000000ffff047224 */ /* 0x000fe400078e0014 */
[----:B------:R-:W-:Y:S01]  /*6a20*/  IMAD.MOV.U32 R5, RZ, RZ, R23 ;  /* 0x000000ffff057224 */ /* 0x000fe200078e0017 */
[----:B0-----:R-:W-:Y:S06]  /*6a30*/  @!P0 BRA `(.L_x_180) ;  /* 0x0000000000288947 */ /* 0x001fec0003800000 */
        /* <DEDUP_REMOVED lines=10> */
.L_x_180:
[----:B------:R-:W-:Y:S01]  /*6ae0*/  ISETP.NE.AND P0, PT, R2, 0x1, PT ;  /* 0x000000010200780c */ /* 0x000fe20003f05270 */
[----:B------:R-:W-:Y:S01]  /*6af0*/  ULDC UR8, c[0x0][0x648] ;  /* 0x0001920000087ab9 */ /* 0x000fe20000000800 */
[----:B------:R-:W-:Y:S01]  /*6b00*/  LOP3.LUT R22, R22, UR7, RZ, 0xc0, !PT ;  /* 0x0000000716167c12 */ /* 0x000fe2000f8ec0ff */
[----:B-1----:R-:W-:Y:S01]  /*6b10*/  IMAD.MOV R24, RZ, RZ, -R24 ;  /* 0x000000ffff187224 */ /* 0x002fe200078e0a18 */
[----:B------:R-:W-:Y:S01]  /*6b20*/  SHF.R.U64 R5, R4, UR8, R5 ;  /* 0x0000000804057c19 */ /* 0x000fe20008001205 */
[----:B------:R-:W-:Y:S01]  /*6b30*/  ULDC UR8, c[0x0][0x638] ;  /* 0x00018e0000087ab9 */ /* 0x000fe20000000800 */
[----:B------:R-:W-:Y:S01]  /*6b40*/  LOP3.LUT R15, R15, UR4, RZ, 0xc0, !PT ;  /* 0x000000040f0f7c12 */ /* 0x000fe2000f8ec0ff */
[----:B------:R-:W-:Y:S01]  /*6b50*/  ULDC UR9, c[0x0][0x610] ;  /* 0x0001840000097ab9 */ /* 0x000fe20000000800 */
[----:B------:R-:W-:Y:S02]  /*6b60*/  IMAD.MOV.U32 R4, RZ, RZ, 0x1 ;  /* 0x00000001ff047424 */ /* 0x000fe400078e00ff */
[----:B------:R-:W-:-:S02]  /*6b70*/  IMAD.MOV R7, RZ, RZ, -R5 ;  /* 0x000000ffff077224 */ /* 0x000fc400078e0a05 */
[----:B------:R-:W-:Y:S02]  /*6b80*/  IMAD R5, R5, UR5, R22 ;  /* 0x0000000505057c24 */ /* 0x000fe4000f8e0216 */
[----:B--2---:R-:W-:Y:S02]  /*6b90*/  @P0 IMAD R14, R21, R24, R12 ;  /* 0x00000018150e0224 */ /* 0x004fe400078e020c */
[----:B------:R-:W-:Y:S01]  /*6ba0*/  IMAD R20, R7, UR8, R20 ;  /* 0x0000000807147c24 */ /* 0x000fe2000f8e0214 */
[----:B------:R-:W-:Y:S01]  /*6bb0*/  ULDC UR8, c[0x0][0x600] ;  /* 0x0001800000087ab9 */ /* 0x000fe20000000800 */
[----:B------:R-:W-:Y:S02]  /*6bc0*/  IMAD R14, R5, UR9, R14 ;  /* 0x00000009050e7c24 */ /* 0x000fe4000f8e020e */
[----:B------:R-:W-:-:S05]  /*6bd0*/  IMAD R5, R20, UR8, R15 ;  /* 0x0000000814057c24 */ /* 0x000fca000f8e020f */
[----:B------:R-:W-:Y:S02]  /*6be0*/  SEL R20, R5, R14, !P0 ;  /* 0x0000000e05147207 */ /* 0x000fe40004000000 */
[----:B------:R-:W-:-:S07]  /*6bf0*/  SEL R12, R14, R5, !P0 ;  /* 0x000000050e0c7207 */ /* 0x000fce0004000000 */
.L_x_178:
[----:B------:R-:W-:Y:S05]  /*6c00*/  BSYNC B1 ;  /* 0x0000000000017941 */ /* 0x000fea0003800000 */
.L_x_177:
[----:B------:R-:W-:-:S13]  /*6c10*/  LOP3.LUT P0, RZ, R4, 0xff, RZ, 0xc0, !PT ;  /* 0x000000ff04ff7812 */ /* 0x000fda000780c0ff */
[----:B------:R-:W-:Y:S05]  /*6c20*/  @P0 BRA `(.L_x_181) ;  /* 0xfffffff400400947 */ /* 0x000fea000383ffff */
[----:B------:R-:W-:Y:S05]  /*6c30*/  BSYNC B0 ;  /* 0x0000000000007941 */ /* 0x000fea0003800000 */
.L_x_170:
[----:B------:R-:W-:-:S03]  /*6c40*/  UMOV UR8, 0xffffffff ;  /* 0xffffffff00087882 */ /* 0x000fc60000000000 */
[----:B------:R-:W-:Y:S05]  /*6c50*/  BRA.DIV UR8, `(.L_x_182) ;  /* 0x0000000608147947 */ /* 0x000fea000b800000 */
[----:B------:R-:W-:-:S13]  /*6c60*/  ELECT P6, URZ, PT ;  /* 0x00000000003f782f */ /* 0x000fda00038c0000 */
.L_x_196:
[----:B------:R-:W-:Y:S04]  /*6c70*/  BSSY B0, `(.L_x_183) ;  /* 0x000002b000007945 */ /* 0x000fe80003800000 */
[----:B------:R-:W-:Y:S05]  /*6c80*/  @!P6 BRA `(.L_x_184) ;  /* 0x0000000000a4e947 */ /* 0x000fea0003800000 */
[----:B------:R-:W-:-:S04]  /*6c90*/  LOP3.LUT R19, R19, 0x2, RZ, 0xfc, !PT ;  /* 0x0000000213137812 */ /* 0x000fc800078efcff */
[----:B------:R-:W-:-:S13]  /*6ca0*/  ISETP.NE.AND P0, PT, R19, 0x3, PT ;  /* 0x000000031300780c */ /* 0x000fda0003f05270 */
[----:B------:R-:W-:Y:S05]  /*6cb0*/  @!P0 BRA `(.L_x_185) ;  /* 0x0000000000048947 */ /* 0x000fea0003800000 */
[----:B------:R-:W-:Y:S01]  /*6cc0*/  BPT.TRAP 0x1 ;  /* 0x000000040000795c */ /* 0x000fe20000300000 */
.L_x_185:
[----:B------:R-:W0:Y:S01]  /*6cd0*/  S2R R3, SR_CgaCtaId ;  /* 0x0000000000037919 */ /* 0x000e220000008800 */
[----:B------:R-:W-:Y:S02]  /*6ce0*/  MOV R0, 0x400 ;  /* 0x0000040000007802 */ /* 0x000fe40000000f00 */
[----:B------:R-:W-:Y:S02]  /*6cf0*/  SHF.L.U32 R2, R10, 0x1f, RZ ;  /* 0x0000001f0a027819 */ /* 0x000fe400000006ff */
[----:B0-----:R-:W-:-:S05]  /*6d00*/  LEA R0, R3, R0, 0x18 ;  /* 0x0000000003007211 */ /* 0x001fca00078ec0ff */
[----:B------:R-:W-:-:S04]  /*6d10*/  VIADD R0, R0, 0x20 ;  /* 0x0000002000007836 */ /* 0x000fc80000000000 */
[C---:B------:R-:W-:Y:S02]  /*6d20*/  IMAD R5, R9.reuse, 0x8, R0 ;  /* 0x0000000809057824 */ /* 0x040fe400078e0200 */
[----:B------:R-:W-:Y:S02]  /*6d30*/  VIADD R9, R9, 0x1 ;  /* 0x0000000109097836 */ /* 0x000fe40000000000 */
[----:B------:R-:W0:Y:S03]  /*6d40*/  SYNCS.PHASECHK.TRANS64.TRYWAIT P0, [R5+URZ], R2 ;  /* 0x00000002050075a7 */ /* 0x000e26000800017f */
[----:B------:R-:W-:-:S04]  /*6d50*/  ISETP.NE.AND P1, PT, R9, 0x4, PT ;  /* 0x000000040900780c */ /* 0x000fc80003f25270 */
[----:B------:R-:W-:Y:S02]  /*6d60*/  SEL R3, RZ, 0x1, P1 ;  /* 0x00000001ff037807 */ /* 0x000fe40000800000 */
[----:B------:R-:W-:Y:S02]  /*6d70*/  SEL R9, R9, RZ, P1 ;  /* 0x000000ff09097207 */ /* 0x000fe40000800000 */
[----:B------:R-:W-:-:S03]  /*6d80*/  LOP3.LUT R10, R10, R3, RZ, 0x3c, !PT ;  /* 0x000000030a0a7212 */ /* 0x000fc600078e3cff */
[----:B------:R-:W-:Y:S01]  /*6d90*/  IMAD R7, R9, 0x8, R0 ;  /* 0x0000000809077824 */ /* 0x000fe200078e0200 */
[----:B------:R-:W-:Y:S01]  /*6da0*/  SHF.L.U32 R4, R10, 0x1f, RZ ;  /* 0x0000001f0a047819 */ /* 0x000fe200000006ff */
[----:B0-----:R-:W-:Y:S06]  /*6db0*/  @!P0 BRA `(.L_x_186) ;  /* 0x0000000000dc8947 */ /* 0x001fec0003800000 */
.L_x_197:
[----:B------:R-:W1:Y:S01]  /*6dc0*/  SYNCS.PHASECHK.TRANS64.TRYWAIT P0, [R7+URZ], R4 ;  /* 0x00000004070075a7 */ /* 0x000e62000800017f */
[----:B0-----:R-:W-:-:S05]  /*6dd0*/  VIADD R2, R9, 0x1 ;  /* 0x0000000109027836 */ /* 0x001fca0000000000 */
[----:B------:R-:W-:-:S04]  /*6de0*/  ISETP.NE.AND P1, PT, R2, 0x4, PT ;  /* 0x000000040200780c */ /* 0x000fc80003f25270 */
[----:B------:R-:W-:Y:S02]  /*6df0*/  SEL R3, RZ, 0x1, P1 ;  /* 0x00000001ff037807 */ /* 0x000fe40000800000 */
[----:B------:R-:W-:Y:S02]  /*6e00*/  SEL R9, R2, RZ, P1 ;  /* 0x000000ff02097207 */ /* 0x000fe40000800000 */
[----:B------:R-:W-:-:S03]  /*6e10*/  LOP3.LUT R11, R10, R3, RZ, 0x3c, !PT ;  /* 0x000000030a0b7212 */ /* 0x000fc600078e3cff */
[----:B------:R-:W-:Y:S01]  /*6e20*/  IMAD R6, R9, 0x8, R0 ;  /* 0x0000000809067824 */ /* 0x000fe200078e0200 */
[----:B------:R-:W-:Y:S01]  /*6e30*/  SHF.L.U32 R5, R11, 0x1f, RZ ;  /* 0x0000001f0b057819 */ /* 0x000fe200000006ff */
[----:B-1----:R-:W-:Y:S06]  /*6e40*/  @!P0 BRA `(.L_x_187) ;  /* 0x0000000000cc8947 */ /* 0x002fec0003800000 */
.L_x_198:
[----:B------:R-:W1:Y:S01]  /*6e50*/  SYNCS.PHASECHK.TRANS64.TRYWAIT P0, [R6+URZ], R5 ;  /* 0x00000005060075a7 */ /* 0x000e62000800017f */
[----:B------:R-:W-:-:S05]  /*6e60*/  VIADD R2, R9, 0x1 ;  /* 0x0000000109027836 */ /* 0x000fca0000000000 */
[----:B------:R-:W-:-:S04]  /*6e70*/  ISETP.NE.AND P1, PT, R2, 0x4, PT ;  /* 0x000000040200780c */ /* 0x000fc80003f25270 */
[----:B0-----:R-:W-:Y:S02]  /*6e80*/  SEL R4, RZ, 0x1, P1 ;  /* 0x00000001ff047807 */ /* 0x001fe40000800000 */
[----:B------:R-:W-:Y:S02]  /*6e90*/  SEL R3, R2, RZ, P1 ;  /* 0x000000ff02037207 */ /* 0x000fe40000800000 */
[----:B------:R-:W-:Y:S01]  /*6ea0*/  LOP3.LUT R4, R11, R4, RZ, 0x3c, !PT ;  /* 0x000000040b047212 */ /* 0x000fe200078e3cff */
[----:B-1----:R-:W-:Y:S06]  /*6eb0*/  @!P0 BRA `(.L_x_188) ;  /* 0x0000000000c48947 */ /* 0x002fec0003800000 */
.L_x_199:
[----:B------:R-:W-:Y:S01]  /*6ec0*/  IMAD R3, R3, 0x8, R0 ;  /* 0x0000000803037824 */ /* 0x000fe200078e0200 */
[----:B------:R-:W-:-:S07]  /*6ed0*/  SHF.L.U32 R0, R4, 0x1f, RZ ;  /* 0x0000001f04007819 */ /* 0x000fce00000006ff */
.L_x_189:
[----:B-1----:R1:W2:Y:S02]  /*6ee0*/  SYNCS.PHASECHK.TRANS64.TRYWAIT P0, [R3+URZ], R0 ;  /* 0x00000000030075a7 */ /* 0x0022a4000800017f */
[----:B--2---:R-:W-:Y:S05]  /*6ef0*/  @!P0 NANOSLEEP.SYNCS 0x989680 ;  /* 0x009896800000895d */ /* 0x004fea0003900000 */
[----:B------:R-:W2:Y:S02]  /*6f00*/  @!P0 SYNCS.PHASECHK.TRANS64 P0, [R3+URZ], R0 ;  /* 0x00000000030085a7 */ /* 0x000ea4000800007f */
[----:B--2---:R-:W-:Y:S05]  /*6f10*/  @!P0 BRA `(.L_x_189) ;  /* 0xfffffffc00f08947 */ /* 0x004fea000383ffff */
.L_x_184:
[----:B------:R-:W-:Y:S05]  /*6f20*/  BSYNC B0 ;  /* 0x0000000000007941 */ /* 0x000fea0003800000 */
.L_x_183:
[----:B------:R-:W-:Y:S05]  /*6f30*/  EXIT ;  /* 0x000000000000794d */ /* 0x000fea0003800000 */
.L_x_21:
[----:B----4-:R4:W0:Y:S02]  /*6f40*/  SYNCS.PHASECHK.TRANS64.TRYWAIT P1, [R3+URZ], R0 ;  /* 0x00000000030075a7 */ /* 0x010824000802017f */
[----:B0-----:R-:W-:Y:S05]  /*6f50*/  @!P1 NANOSLEEP.SYNCS 0x989680 ;  /* 0x009896800000995d */ /* 0x001fea0003900000 */
[----:B------:R-:W0:Y:S02]  /*6f60*/  @!P1 SYNCS.PHASECHK.TRANS64 P1, [R3+URZ], R0 ;  /* 0x00000000030095a7 */ /* 0x000e24000802007f */
[----:B0-----:R-:W-:Y:S05]  /*6f70*/  @!P1 BRA `(.L_x_21) ;  /* 0xfffffffc00f09947 */ /* 0x001fea000383ffff */
[----:B------:R-:W-:Y:S05]  /*6f80*/  BRA `(.L_x_20) ;  /* 0xffffffa400647947 */ /* 0x000fea000383ffff */
.L_x_26:
[----:B-1----:R1:W3:Y:S02]  /*6f90*/  SYNCS.PHASECHK.TRANS64.TRYWAIT P1, [R5+URZ], R4 ;  /* 0x00000004050075a7 */ /* 0x0022e4000802017f */
[----:B---3--:R-:W-:Y:S05]  /*6fa0*/  @!P1 NANOSLEEP.SYNCS 0x989680 ;  /* 0x009896800000995d */ /* 0x008fea0003900000 */
[----:B------:R-:W3:Y:S02]  /*6fb0*/  @!P1 SYNCS.PHASECHK.TRANS64 P1, [R5+URZ], R4 ;  /* 0x00000004050095a7 */ /* 0x000ee4000802007f */
[----:B---3--:R-:W-:Y:S05]  /*6fc0*/  @!P1 BRA `(.L_x_26) ;  /* 0xfffffffc00f09947 */ /* 0x008fea000383ffff */
[----:B------:R-:W-:Y:S05]  /*6fd0*/  BRA `(.L_x_25) ;  /* 0xffffffa8000c7947 */ /* 0x000fea000383ffff */
.L_x_171:
[----:B------:R-:W-:Y:S01]  /*6fe0*/  BSSY B1, `(.L_x_190) ;  /* 0x0000006000017945 */ /* 0x000fe20003800000 */
[----:B------:R-:W-:-:S07]  /*6ff0*/  IMAD.MOV.U32 R15, RZ, RZ, -0x1 ;  /* 0xffffffffff0f7424 */ /* 0x000fce00078e00ff */
[----:B------:R-:W-:Y:S05]  /*7000*/  WARPSYNC.COLLECTIVE R15, `(.L_x_191) ;  /* 0x000000000f0c7348 */ /* 0x000fea0003c00000 */
[----:B------:R-:W-:Y:S02]  /*7010*/  ELECT P6, UR62, PT ;  /* 0x00000000003e782f */ /* 0x000fe400038c0000 */
[----:B------:R-:W-:Y:S01]  /*7020*/  MOV R14, UR62 ;  /* 0x0000003e000e7c02 */ /* 0x000fe20008000f00 */
[----:B------:R-:W-:Y:S10]  /*7030*/  ENDCOLLECTIVE ;  /* 0x000000000000791b */ /* 0x000ff40003800000 */
.L_x_191:
[----:B------:R-:W-:Y:S05]  /*7040*/  BSYNC B1 ;  /* 0x0000000000017941 */ /* 0x000fea0003800000 */
.L_x_190:
[----:B------:R-:W-:Y:S05]  /*7050*/  BRA `(.L_x_192) ;  /* 0xfffffff000407947 */ /* 0x000fea000383ffff */
.L_x_174:
[----:B-1----:R1:W2:Y:S02]  /*7060*/  SYNCS.PHASECHK.TRANS64.TRYWAIT P0, [R22+URZ+0x20], R7 ;  /* 0x00002007160075a7 */ /* 0x0022a4000800017f */
[----:B--2---:R-:W-:Y:S05]  /*7070*/  @!P0 NANOSLEEP.SYNCS 0x989680 ;  /* 0x009896800000895d */ /* 0x004fea0003900000 */
[----:B------:R-:W2:Y:S02]  /*7080*/  @!P0 SYNCS.PHASECHK.TRANS64 P0, [R22+URZ+0x20], R7 ;  /* 0x00002007160085a7 */ /* 0x000ea4000800007f */
[----:B--2---:R-:W-:Y:S05]  /*7090*/  @!P0 BRA `(.L_x_174) ;  /* 0xfffffffc00f08947 */ /* 0x004fea000383ffff */
[----:B------:R-:W-:Y:S05]  /*70a0*/  BRA `(.L_x_193) ;  /* 0xfffffff0007c7947 */ /* 0x000fea000383ffff */
.L_x_182:
[----:B------:R-:W-:Y:S01]  /*70b0*/  BSSY B0, `(.L_x_194) ;  /* 0x0000006000007945 */ /* 0x000fe20003800000 */
[----:B------:R-:W-:-:S07]  /*70c0*/  IMAD.MOV.U32 R15, RZ, RZ, -0x1 ;  /* 0xffffffffff0f7424 */ /* 0x000fce00078e00ff */
[----:B------:R-:W-:Y:S05]  /*70d0*/  WARPSYNC.COLLECTIVE R15, `(.L_x_195) ;  /* 0x000000000f0c7348 */ /* 0x000fea0003c00000 */
[----:B------:R-:W-:Y:S02]  /*70e0*/  ELECT P6, UR62, PT ;  /* 0x00000000003e782f */ /* 0x000fe400038c0000 */
[----:B------:R-:W-:Y:S01]  /*70f0*/  MOV R14, UR62 ;  /* 0x0000003e000e7c02 */ /* 0x000fe20008000f00 */
[----:B------:R-:W-:Y:S10]  /*7100*/  ENDCOLLECTIVE ;  /* 0x000000000000791b */ /* 0x000ff40003800000 */
.L_x_195:
[----:B------:R-:W-:Y:S05]  /*7110*/  BSYNC B0 ;  /* 0x0000000000007941 */ /* 0x000fea0003800000 */
.L_x_194:
[----:B------:R-:W-:Y:S05]  /*7120*/  BRA `(.L_x_196) ;  /* 0xfffffff800d07947 */ /* 0x000fea000383ffff */
.L_x_186:
[----:B0-----:R0:W1:Y:S02]  /*7130*/  SYNCS.PHASECHK.TRANS64.TRYWAIT P0, [R5+URZ], R2 ;  /* 0x00000002050075a7 */ /* 0x001064000800017f */
[----:B-1----:R-:W-:Y:S05]  /*7140*/  @!P0 NANOSLEEP.SYNCS 0x989680 ;  /* 0x009896800000895d */ /* 0x002fea0003900000 */
[----:B------:R-:W1:Y:S02]  /*7150*/  @!P0 SYNCS.PHASECHK.TRANS64 P0, [R5+URZ], R2 ;  /* 0x00000002050085a7 */ /* 0x000e64000800007f */
[----:B-1----:R-:W-:Y:S05]  /*7160*/  @!P0 BRA `(.L_x_186) ;  /* 0xfffffffc00f08947 */ /* 0x002fea000383ffff */
[----:B------:R-:W-:Y:S05]  /*7170*/  BRA `(.L_x_197) ;  /* 0xfffffffc00107947 */ /* 0x000fea000383ffff */
.L_x_187:
[----:B0-----:R0:W1:Y:S02]  /*7180*/  SYNCS.PHASECHK.TRANS64.TRYWAIT P0, [R7+URZ], R4 ;  /* 0x00000004070075a7 */ /* 0x001064000800017f */
[----:B-1----:R-:W-:Y:S05]  /*7190*/  @!P0 NANOSLEEP.SYNCS 0x989680 ;  /* 0x009896800000895d */ /* 0x002fea0003900000 */
[----:B------:R-:W1:Y:S02]  /*71a0*/  @!P0 SYNCS.PHASECHK.TRANS64 P0, [R7+URZ], R4 ;  /* 0x00000004070085a7 */ /* 0x000e64000800007f */
[----:B-1----:R-:W-:Y:S05]  /*71b0*/  @!P0 BRA `(.L_x_187) ;  /* 0xfffffffc00f08947 */ /* 0x002fea000383ffff */
[----:B------:R-:W-:Y:S05]  /*71c0*/  BRA `(.L_x_198) ;  /* 0xfffffffc00207947 */ /* 0x000fea000383ffff */
.L_x_188:
[----:B0-----:R0:W1:Y:S02]  /*71d0*/  SYNCS.PHASECHK.TRANS64.TRYWAIT P0, [R6+URZ], R5 ;  /* 0x00000005060075a7 */ /* 0x001064000800017f */
[----:B-1----:R-:W-:Y:S05]  /*71e0*/  @!P0 NANOSLEEP.SYNCS 0x989680 ;  /* 0x009896800000895d */ /* 0x002fea0003900000 */
[----:B------:R-:W1:Y:S02]  /*71f0*/  @!P0 SYNCS.PHASECHK.TRANS64 P0, [R6+URZ], R5 ;  /* 0x00000005060085a7 */ /* 0x000e64000800007f */
[----:B-1----:R-:W-:Y:S05]  /*7200*/  @!P0 BRA `(.L_x_188) ;  /* 0xfffffffc00f08947 */ /* 0x002fea000383ffff */
[----:B------:R-:W-:Y:S05]  /*7210*/  BRA `(.L_x_199) ;  /* 0xfffffffc00287947 */ /* 0x000fea000383ffff */
.L_x_200:
[----:B------:R-:W-:-:S00]  /*7220*/  BRA `(.L_x_200) ;  /* 0xfffffffc00fc7947 */ /* 0x000fc0000383ffff */
[----:B------:R-:W-:-:S00]  /*7230*/  NOP ;  /* 0x0000000000007918 */ /* 0x000fc00000000000 */
        /* <DEDUP_REMOVED lines=12> */
.L_x_201:


//--------------------- .nv.global.init           --------------------------
	.section	.nv.global.init,"aw",@progbits
.nv.global.init:
	.type		$str$22,@object
	.size		$str$22,($str$23 - $str$22)
$str$22:
        /*0000*/ 	.byte	0x6b, 0x5f, 0x74, 0x69, 0x6c, 0x65, 0x5f, 0x63, 0x6f, 0x75, 0x6e, 0x74, 0x20, 0x3e, 0x3d, 0x20
        /*0010*/ 	.byte	0x31, 0x00
	.type		$str$23,@object
	.size		$str$23,(__unnamed_1 - $str$23)
$str$23:
        /*0012*/ 	.byte	0x2f, 0x74, 0x6d, 0x70, 0x2f, 0x63, 0x75, 0x74, 0x6c, 0x61, 0x73, 0x73, 0x5f, 0x73, 0x77, 0x65
        /*0022*/ 	.byte	0x65, 0x70, 0x5f, 0x73, 0x72, 0x63, 0x2f, 0x69, 0x6e, 0x63, 0x6c, 0x75, 0x64, 0x65, 0x2f, 0x63
        /*0032*/ 	.byte	0x75, 0x74, 0x6c, 0x61, 0x73, 0x73, 0x2f, 0x67, 0x65, 0x6d, 0x6d, 0x2f, 0x63, 0x6f, 0x6c, 0x6c
        /*0042*/ 	.byte	0x65, 0x63, 0x74, 0x69, 0x76, 0x65, 0x2f, 0x73, 0x6d, 0x39, 0x30, 0x5f, 0x6d, 0x6d, 0x61, 0x5f
        /*0052*/ 	.byte	0x74, 0x6d, 0x61, 0x5f, 0x67, 0x6d, 0x6d, 0x61, 0x5f, 0x73, 0x73, 0x5f, 0x77, 0x61, 0x72, 0x70
        /*0062*/ 	.byte	0x73, 0x70, 0x65, 0x63, 0x69, 0x61, 0x6c, 0x69, 0x7a, 0x65, 0x64, 0x2e, 0x68, 0x70, 0x70, 0x00
	.type		__unnamed_1,@object
	.size		__unnamed_1,(.L_0 - __unnamed_1)
__unnamed_1:
        /*0072*/ 	.byte	0x76, 0x6f, 0x69, 0x64, 0x20, 0x63, 0x75, 0x74, 0x6c, 0x61, 0x73, 0x73, 0x3a, 0x3a, 0x67, 0x65
        /* <DEDUP_REMOVED lines=173> */
        /*0b52*/ 	.byte	0x00
.L_0:


//--------------------- .nv.shared._ZN7cutlass13device_kernelINS_4gemm6kernel13GemmUniversalIN4cute5tupleIJiiiiEEENS1_10collective13CollectiveMmaINS1_34MainloopSm90TmaGmmaWarpSpecializedILi4ENS5_IJNS4_1CILi2EEESB_NSA_ILi1EEEEEENS1_35KernelTmaWarpSpecializedCooperativeEEENS5_IJNSA_ILi256EEENSA_ILi64EEENSA_ILi32EEEEEEaNS5_IJlSC_lEEEaSK_NS4_8TiledMMAINS4_8MMA_AtomIJNS4_4SM904GMMA26MMA_64x64x32_S32S8S8_SS_TNEEEENS4_6LayoutINS5_IJSB_SC_SC_EEENS5_IJSC_NSA_ILi0EEEST_EEEEENS5_IJNS4_10UnderscoreESW_SW_EEEEENS4_23SM90_TMA_LOAD_MULTICASTENS4_14ComposedLayoutINS4_7SwizzleILi1ELi4ELi3EEENS4_18smem_ptr_flag_bitsILi8EEENSR_INS5_IJNSA_ILi8EEESI_EEENS5_IJSI_SC_EEEEEEEvNS4_8identityESZ_S19_vS1A_EENS_8epilogue10collective6detail29Sm90TmaWarpSpecializedAdapterINS1D_15DefaultEpilogueIaSK_SK_NS1C_6thread17LinearCombinationIaLi1EiiLNS1H_9ScaleType4KindE0ELNS_15FloatRoundStyleE2EaEENS1_15EpilogueDefaultEEEEEvvEEEEvNT_6ParamsE --------------------------
	.section	.nv.shared._ZN7cutlass13device_kernelINS_4gemm6kernel13GemmUniversalIN4cute5tupleIJiiiiEEENS1_10collective13CollectiveMmaINS1_34MainloopSm90TmaGmmaWarpSpecializedILi4ENS5_IJNS4_1CILi2EEESB_NSA_ILi1EEEEEENS1_35KernelTmaWarpSpecializedCooperativeEEENS5_IJNSA_ILi256EEENSA_ILi64EEENSA_ILi32EEEEEEaNS5_IJlSC_lEEEaSK_NS4_8TiledMMAINS4_8MMA_AtomIJNS4_4SM904GMMA26MMA_64x64x32_S32S8S8_SS_TNEEEENS4_6LayoutINS5_IJSB_SC_SC_EEENS5_IJSC_NSA_ILi0EEEST_EEEEENS5_IJNS4_10UnderscoreESW_SW_EEEEENS4_23SM90_TMA_LOAD_MULTICASTENS4_14ComposedLayoutINS4_7SwizzleILi1ELi4ELi3EEENS4_18smem_ptr_flag_bitsILi8EEENSR_INS5_IJNSA_ILi8EEESI_EEENS5_IJSI_SC_EEEEEEEvNS4_8identityESZ_S19_vS1A_EENS_8epilogue10collective6detail29Sm90TmaWarpSpecializedAdapterINS1D_15DefaultEpilogueIaSK_SK_NS1C_6thread17LinearCombinationIaLi1EiiLNS1H_9ScaleType4KindE0ELNS_15FloatRoundStyleE2EaEENS1_15EpilogueDefaultEEEEEvvEEEEvNT_6ParamsE,"aw",@nobits
	.sectionflags	@""
	.align	16
	.zero		1024


//--------------------- .nv.shared.reserved.0     --------------------------
	.section	.nv.shared.reserved.0,"aw",@nobits
	.weak		__nv_reservedSMEM_offset_0_alias
	.size		__nv_reservedSMEM_offset_0_alias, 0, 0
	.other		__nv_reservedSMEM_offset_0_alias,@"STO_CUDA_RESERVED_SHARED STV_DEFAULT"
__nv_reservedSMEM_offset_0_alias:
	.zero		0


//--------------------- .nv.global                --------------------------
	.section	.nv.global,"aw",@nobits
.nv.global:
	.type		_ZN39_INTERNAL_10b641a2_4_k_cu_24d4a9c7_54134cute1_E,@object
	.size		_ZN39_INTERNAL_10b641a2_4_k_cu_24d4a9c7_54134cute1_E,(_ZN39_INTERNAL_10b641a2_4_k_cu_24d4a9c7_54134cuda3std3__45__cpo6cbeginE - _ZN39_INTERNAL_10b641a2_4_k_cu_24d4a9c7_54134cute1_E)
_ZN39_INTERNAL_10b641a2_4_k_cu_24d4a9c7_54134cute1_E:
	.zero		1
	.type		_ZN39_INTERNAL_10b641a2_4_k_cu_24d4a9c7_54134cuda3std3__45__cpo6cbeginE,@object
	.size		_ZN39_INTERNAL_10b641a2_4_k_cu_24d4a9c7_54134cuda3std3__45__cpo6cbeginE,(_ZN39_INTERNAL_10b641a2_4_k_cu_24d4a9c7_54134cuda3std3__48in_placeE - _ZN39_INTERNAL_10b641a2_4_k_cu_24d4a9c7_54134cuda3std3__45__cpo6cbeginE)
_ZN39_INTERNAL_10b641a2_4_k_cu_24d4a9c7_54134cuda3std3__45__cpo6cbeginE:
	.zero		1
	.type		_ZN39_INTERNAL_10b641a2_4_k_cu_24d4a9c7_54134cuda3std3__48in_placeE,@object
	.size		_ZN39_INTERNAL_10b641a2_4_k_cu_24d4a9c7_54134cuda3std3__48in_placeE,(_ZN39_INTERNAL_10b641a2_4_k_cu_24d4a9c7_54134cuda3std6ranges3__45__cpo9iter_moveE - _ZN39_INTERNAL_10b641a2_4_k_cu_24d4a9c7_54134cuda3std3__48in_placeE)
_ZN39_INTERNAL_10b641a2_4_k_cu_24d4a9c7_54134cuda3std3__48in_placeE:
	.zero		1
	.type		_ZN39_INTERNAL_10b641a2_4_k_cu_24d4a9c7_54134cuda3std6ranges3__45__cpo9iter_moveE,@object
	.size		_ZN39_INTERNAL_10b641a2_4_k_cu_24d4a9c7_54134cuda3std6ranges3__45__cpo9iter_moveE,(_ZN39_INTERNAL_10b641a2_4_k_cu_24d4a9c7_54134cuda3std3__45__cpo5beginE - _ZN39_INTERNAL_10b641a2_4_k_cu_24d4a9c7_54134cuda3std6ranges3__45__cpo9iter_moveE)
_ZN39_INTERNAL_10b641a2_4_k_cu_24d4a9c7_54134cuda3std6ranges3__45__cpo9iter_moveE:
	.zero		1
	.type		_ZN39_INTERNAL_10b641a2_4_k_cu_24d4a9c7_54134cuda3std3__45__cpo5beginE,@object
	.size		_ZN39_INTERNAL_10b641a2_4_k_cu_24d4a9c7_54134cuda3std3__45__cpo5beginE,(_ZN39_INTERNAL_10b641a2_4_k_cu_24d4a9c7_54134cuda3std3__441_GLOBAL__N__10b641a2_4_k_cu_24d4a9c7_54136ignoreE - _ZN39_INTERNAL_10b641a2_4_k_cu_24d4a9c7_54134cuda3std3__45__cpo5beginE)
_ZN39_INTERNAL_10b641a2_4_k_cu_24d4a9c7_54134cuda3std3__45__cpo5beginE:
	.zero		1
	.type		_ZN39_INTERNAL_10b641a2_4_k_cu_24d4a9c7_54134cuda3std3__441_GLOBAL__N__10b641a2_4_k_cu_24d4a9c7_54136ignoreE,@object
	.size		_ZN39_INTERNAL_10b641a2_4_k_cu_24d4a9c7_54134cuda3std3__441_GLOBAL__N__10b641a2_4_k_cu_24d4a9c7_54136ignoreE,(_ZN39_INTERNAL_10b641a2_4_k_cu_24d4a9c7_54134cute7productE - _ZN39_INTERNAL_10b641a2_4_k_cu_24d4a9c7_54134cuda3std3__441_GLOBAL__N__10b641a2_4_k_cu_24d4a9c7_54136ignoreE)
_ZN39_INTERNAL_10b641a2_4_k_cu_24d4a9c7_54134cuda3std3__441_GLOBAL__N__10b641a2_4_k_cu_24d4a9c7_54136ignoreE:
	.zero		1
	.type		_ZN39_INTERNAL_10b641a2_4_k_cu_24d4a9c7_54134cute7productE,@object
	.size		_ZN39_INTERNAL_10b641a2_4_k_cu_24d4a9c7_54134cute7productE,(_ZN39_INTERNAL_10b641a2_4_k_cu_24d4a9c7_54134cuda3std3__45__cpo3endE - _ZN39_INTERNAL_10b641a2_4_k_cu_24d4a9c7_54134cute7productE)
_ZN39_INTERNAL_10b641a2_4_k_cu_24d4a9c7_54134cute7productE:
	.zero		1
	.type		_ZN39_INTERNAL_10b641a2_4_k_cu_24d4a9c7_54134cuda3std3__45__cpo3endE,@object
	.size		_ZN39_INTERNAL_10b641a2_4_k_cu_24d4a9c7_54134cuda3std3__45__cpo3endE,(_ZN39_INTERNAL_10b641a2_4_k_cu_24d4a9c7_54134cuda3std3__419piecewise_constructE - _ZN39_INTERNAL_10b641a2_4_k_cu_24d4a9c7_54134cuda3std3__45__cpo3endE)
_ZN39_INTERNAL_10b641a2_4_k_cu_24d4a9c7_54134cuda3std3__45__cpo3endE:
	.zero		1
	.type		_ZN39_INTERNAL_10b641a2_4_k_cu_24d4a9c7_54134cuda3std3__419piecewise_constructE,@object
	.size		_ZN39_INTERNAL_10b641a2_4_k_cu_24d4a9c7_54134cuda3std3__419piecewise_constructE,(_ZN39_INTERNAL_10b641a2_4_k_cu_24d4a9c7_54134cuda3std3__45__cpo4cendE - _ZN39_INTERNAL_10b641a2_4_k_cu_24d4a9c7_54134cuda3std3__419piecewise_constructE)
_ZN39_INTERNAL_10b641a2_4_k_cu_24d4a9c7_54134cuda3std3__419piecewise_constructE:
	.zero		1
	.type		_ZN39_INTERNAL_10b641a2_4_k_cu_24d4a9c7_54134cuda3std3__45__cpo4cendE,@object
	.size		_ZN39_INTERNAL_10b641a2_4_k_cu_24d4a9c7_54134cuda3std3__45__cpo4cendE,(_ZN39_INTERNAL_10b641a2_4_k_cu_24d4a9c7_54134cuda3std6ranges3__45__cpo4swapE - _ZN39_INTERNAL_10b641a2_4_k_cu_24d4a9c7_54134cuda3std3__45__cpo4cendE)
_ZN39_INTERNAL_10b641a2_4_k_cu_24d4a9c7_54134cuda3std3__45__cpo4cendE:
	.zero		1
	.type		_ZN39_INTERNAL_10b641a2_4_k_cu_24d4a9c7_54134cuda3std6ranges3__45__cpo4swapE,@object
	.size		_ZN39_INTERNAL_10b641a2_4_k_cu_24d4a9c7_54134cuda3std6ranges3__45__cpo4swapE,(.L_8 - _ZN39_INTERNAL_10b641a2_4_k_cu_24d4a9c7_54134cuda3std6ranges3__45__cpo4swapE)
_ZN39_INTERNAL_10b641a2_4_k_cu_24d4a9c7_54134cuda3std6ranges3__45__cpo4swapE:
	.zero		1
.L_8:


//--------------------- .nv.constant0._ZN7cutlass13device_kernelINS_4gemm6kernel13GemmUniversalIN4cute5tupleIJiiiiEEENS1_10collective13CollectiveMmaINS1_34MainloopSm90TmaGmmaWarpSpecializedILi4ENS5_IJNS4_1CILi2EEESB_NSA_ILi1EEEEEENS1_35KernelTmaWarpSpecializedCooperativeEEENS5_IJNSA_ILi256EEENSA_ILi64EEENSA_ILi32EEEEEEaNS5_IJlSC_lEEEaSK_NS4_8TiledMMAINS4_8MMA_AtomIJNS4_4SM904GMMA26MMA_64x64x32_S32S8S8_SS_TNEEEENS4_6LayoutINS5_IJSB_SC_SC_EEENS5_IJSC_NSA_ILi0EEEST_EEEEENS5_IJNS4_10UnderscoreESW_SW_EEEEENS4_23SM90_TMA_LOAD_MULTICASTENS4_14ComposedLayoutINS4_7SwizzleILi1ELi4ELi3EEENS4_18smem_ptr_flag_bitsILi8EEENSR_INS5_IJNSA_ILi8EEESI_EEENS5_IJSI_SC_EEEEEEEvNS4_8identityESZ_S19_vS1A_EENS_8epilogue10collective6detail29Sm90TmaWarpSpecializedAdapterINS1D_15DefaultEpilogueIaSK_SK_NS1C_6thread17LinearCombinationIaLi1EiiLNS1H_9ScaleType4KindE0ELNS_15FloatRoundStyleE2EaEENS1_15EpilogueDefaultEEEEEvvEEEEvNT_6ParamsE --------------------------
	.section	.nv.constant0._ZN7cutlass13device_kernelINS_4gemm6kernel13GemmUniversalIN4cute5tupleIJiiiiEEENS1_10collective13CollectiveMmaINS1_34MainloopSm90TmaGmmaWarpSpecializedILi4ENS5_IJNS4_1CILi2EEESB_NSA_ILi1EEEEEENS1_35KernelTmaWarpSpecializedCooperativeEEENS5_IJNSA_ILi256EEENSA_ILi64EEENSA_ILi32EEEEEEaNS5_IJlSC_lEEEaSK_NS4_8TiledMMAINS4_8MMA_AtomIJNS4_4SM904GMMA26MMA_64x64x32_S32S8S8_SS_TNEEEENS4_6LayoutINS5_IJSB_SC_SC_EEENS5_IJSC_NSA_ILi0EEEST_EEEEENS5_IJNS4_10UnderscoreESW_SW_EEEEENS4_23SM90_TMA_LOAD_MULTICASTENS4_14ComposedLayoutINS4_7SwizzleILi1ELi4ELi3EEENS4_18smem_ptr_flag_bitsILi8EEENSR_INS5_IJNSA_ILi8EEESI_EEENS5_IJSI_SC_EEEEEEEvNS4_8identityESZ_S19_vS1A_EENS_8epilogue10collective6detail29Sm90TmaWarpSpecializedAdapterINS1D_15DefaultEpilogueIaSK_SK_NS1C_6thread17LinearCombinationIaLi1EiiLNS1H_9ScaleType4KindE0ELNS_15FloatRoundStyleE2EaEENS1_15EpilogueDefaultEEEEEvvEEEEvNT_6ParamsE,"a",@progbits
	.sectionflags	@""
	.align	4
.nv.constant0._ZN7cutlass13device_kernelINS_4gemm6kernel13GemmUniversalIN4cute5tupleIJiiiiEEENS1_10collective13CollectiveMmaINS1_34MainloopSm90TmaGmmaWarpSpecializedILi4ENS5_IJNS4_1CILi2EEESB_NSA_ILi1EEEEEENS1_35KernelTmaWarpSpecializedCooperativeEEENS5_IJNSA_ILi256EEENSA_ILi64EEENSA_ILi32EEEEEEaNS5_IJlSC_lEEEaSK_NS4_8TiledMMAINS4_8MMA_AtomIJNS4_4SM904GMMA26MMA_64x64x32_S32S8S8_SS_TNEEEENS4_6LayoutINS5_IJSB_SC_SC_EEENS5_IJSC_NSA_ILi0EEEST_EEEEENS5_IJNS4_10UnderscoreESW_SW_EEEEENS4_23SM90_TMA_LOAD_MULTICASTENS4_14ComposedLayoutINS4_7SwizzleILi1ELi4ELi3EEENS4_18smem_ptr_flag_bitsILi8EEENSR_INS5_IJNSA_ILi8EEESI_EEENS5_IJSI_SC_EEEEEEEvNS4_8identityESZ_S19_vS1A_EENS_8epilogue10collective6detail29Sm90TmaWarpSpecializedAdapterINS1D_15DefaultEpilogueIaSK_SK_NS1C_6thread17LinearCombinationIaLi1EiiLNS1H_9ScaleType4KindE0ELNS_15FloatRoundStyleE2EaEENS1_15EpilogueDefaultEEEEEvvEEEEvNT_6ParamsE:
	.zero		1664


//--------------------- SYMBOLS --------------------------

	.type		.nv.reservedSmem.offset0,@object
	.size		.nv.reservedSmem.offset0,0x4
	.type		__assertfail,@function
